	.target	sm_90a

	.elftype	@"ET_EXEC"


//--------------------- .note.nv.tkinfo           --------------------------
	.section	.note.nv.tkinfo,"",@"SHT_NOTE"
	.sectionflags	@"SHF_NOTE_NV_TKINFO"
	.tkinfo
        /*0018*/ 	.word	0x00000002
        /*0030*/ 	.string	""
        /*0030*/ 	.string	"ptxas"
        /*0030*/ 	.string	"Cuda compilation tools, release 13.0, V13.0.88"
        /*0030*/ 	.string	"Build cuda_13.0.r13.0/compiler.36424714_0"
        /*0030*/ 	.string	"-arch sm_90a -m 64 "



//--------------------- .note.nv.cuinfo           --------------------------
	.section	.note.nv.cuinfo,"",@"SHT_NOTE"
	.sectionflags	@"SHF_NOTE_NV_CUINFO"
        /*0018*/ 	.short	0x0002
        /*001a*/ 	.short	0x005a
        /*001c*/ 	.short	0x0082
	.zero		2


//--------------------- .nv.info                  --------------------------
	.section	.nv.info,"",@"SHT_CUDA_INFO"
	.align	4


	//----- nvinfo : EIATTR_REGCOUNT
	.align		4
        /*0000*/ 	.byte	0x04, 0x2f
        /*0002*/ 	.short	(.L_12 - .L_11)
	.align		4
.L_11:
        /*0004*/ 	.word	index@(_ZN7cutlass13device_kernelIN5flash19enable_sm80_to_sm89INS1_16FlashAttnFwdSm80INS1_25CollectiveMainloopFwdSm80ILi8ELi1ELb1EN4cute5tupleIJNS5_1CILi128EEENS7_ILi112EEES8_EEELi128ENS_6half_tEfNS_4arch4Sm80ELb1ELb0ELb0ELb1ELb1ELb1ELb1ELb1EEENS1_21CollectiveEpilogueFwdINS6_IJS8_S8_S9_EEENS6_IJNS7_ILi1EEESH_SH_EEESB_SD_Li256ELb1ELb1ELb1ELb0EEENS1_36VarlenDynamicPersistentTileSchedulerILi128ELi112ELi256ELi256ELb1ELb1ELb0ELb1ELb1ELb1EEEEEEEEEvNT_6ParamsE)
        /*0008*/ 	.word	0x00000004


	//----- nvinfo : EIATTR_FRAME_SIZE
	.align		4
.L_12:
        /*000c*/ 	.byte	0x04, 0x11
        /*000e*/ 	.short	(.L_14 - .L_13)
	.align		4
.L_13:
        /*0010*/ 	.word	index@(_ZN7cutlass13device_kernelIN5flash19enable_sm80_to_sm89INS1_16FlashAttnFwdSm80INS1_25CollectiveMainloopFwdSm80ILi8ELi1ELb1EN4cute5tupleIJNS5_1CILi128EEENS7_ILi112EEES8_EEELi128ENS_6half_tEfNS_4arch4Sm80ELb1ELb0ELb0ELb1ELb1ELb1ELb1ELb1EEENS1_21CollectiveEpilogueFwdINS6_IJS8_S8_S9_EEENS6_IJNS7_ILi1EEESH_SH_EEESB_SD_Li256ELb1ELb1ELb1ELb0EEENS1_36VarlenDynamicPersistentTileSchedulerILi128ELi112ELi256ELi256ELb1ELb1ELb0ELb1ELb1ELb1EEEEEEEEEvNT_6ParamsE)
        /*0014*/ 	.word	0x00000000


	//----- nvinfo : EIATTR_REGCOUNT
	.align		4
.L_14:
        /*0018*/ 	.byte	0x04, 0x2f
        /*001a*/ 	.short	(.L_16 - .L_15)
	.align		4
.L_15:
        /*001c*/ 	.word	index@(_ZN7cutlass13device_kernelIN5flash19enable_sm80_to_sm89INS1_16FlashAttnFwdSm80INS1_25CollectiveMainloopFwdSm80ILi8ELi1ELb1EN4cute5tupleIJNS5_1CILi128EEENS7_ILi112EEES8_EEELi128ENS_6half_tEfNS_4arch4Sm80ELb1ELb0ELb0ELb1ELb1ELb0ELb1ELb1EEENS1_21CollectiveEpilogueFwdINS6_IJS8_S8_S9_EEENS6_IJNS7_ILi1EEESH_SH_EEESB_SD_Li256ELb1ELb1ELb1ELb0EEENS1_36VarlenDynamicPersistentTileSchedulerILi128ELi112ELi256ELi256ELb1ELb1ELb0ELb1ELb1ELb1EEEEEEEEEvNT_6ParamsE)
        /*0020*/ 	.word	0x00000004


	//----- nvinfo : EIATTR_FRAME_SIZE
	.align		4
.L_16:
        /*0024*/ 	.byte	0x04, 0x11
        /*0026*/ 	.short	(.L_18 - .L_17)
	.align		4
.L_17:
        /*0028*/ 	.word	index@(_ZN7cutlass13device_kernelIN5flash19enable_sm80_to_sm89INS1_16FlashAttnFwdSm80INS1_25CollectiveMainloopFwdSm80ILi8ELi1ELb1EN4cute5tupleIJNS5_1CILi128EEENS7_ILi112EEES8_EEELi128ENS_6half_tEfNS_4arch4Sm80ELb1ELb0ELb0ELb1ELb1ELb0ELb1ELb1EEENS1_21CollectiveEpilogueFwdINS6_IJS8_S8_S9_EEENS6_IJNS7_ILi1EEESH_SH_EEESB_SD_Li256ELb1ELb1ELb1ELb0EEENS1_36VarlenDynamicPersistentTileSchedulerILi128ELi112ELi256ELi256ELb1ELb1ELb0ELb1ELb1ELb1EEEEEEEEEvNT_6ParamsE)
        /*002c*/ 	.word	0x00000000


	//----- nvinfo : EIATTR_REGCOUNT
	.align		4
.L_18:
        /*0030*/ 	.byte	0x04, 0x2f
        /*0032*/ 	.short	(.L_20 - .L_19)
	.align		4
.L_19:
        /*0034*/ 	.word	index@(_ZN7cutlass13device_kernelIN5flash19enable_sm80_to_sm89INS1_16FlashAttnFwdSm80INS1_25CollectiveMainloopFwdSm80ILi4ELi1ELb0EN4cute5tupleIJNS5_1CILi128EEENS7_ILi64EEES8_EEELi128ENS_6half_tEfNS_4arch4Sm80ELb1ELb0ELb0ELb0ELb1ELb0ELb1ELb1EEENS1_21CollectiveEpilogueFwdINS6_IJS8_S8_S9_EEENS6_IJNS7_ILi1EEESH_SH_EEESB_SD_Li128ELb0ELb1ELb1ELb0EEENS1_30DynamicPersistentTileSchedulerILi128ELi128ELb1ELb1ELb0EEEEEEEEEvNT_6ParamsE)
        /*0038*/ 	.word	0x00000004


	//----- nvinfo : EIATTR_FRAME_SIZE
	.align		4
.L_20:
        /*003c*/ 	.byte	0x04, 0x11
        /*003e*/ 	.short	(.L_22 - .L_21)
	.align		4
.L_21:
        /*0040*/ 	.word	index@(_ZN7cutlass13device_kernelIN5flash19enable_sm80_to_sm89INS1_16FlashAttnFwdSm80INS1_25CollectiveMainloopFwdSm80ILi4ELi1ELb0EN4cute5tupleIJNS5_1CILi128EEENS7_ILi64EEES8_EEELi128ENS_6half_tEfNS_4arch4Sm80ELb1ELb0ELb0ELb0ELb1ELb0ELb1ELb1EEENS1_21CollectiveEpilogueFwdINS6_IJS8_S8_S9_EEENS6_IJNS7_ILi1EEESH_SH_EEESB_SD_Li128ELb0ELb1ELb1ELb0EEENS1_30DynamicPersistentTileSchedulerILi128ELi128ELb1ELb1ELb0EEEEEEEEEvNT_6ParamsE)
        /*0044*/ 	.word	0x00000000


	//----- nvinfo : EIATTR_REGCOUNT
	.align		4
.L_22:
        /*0048*/ 	.byte	0x04, 0x2f
        /*004a*/ 	.short	(.L_24 - .L_23)
	.align		4
.L_23:
        /*004c*/ 	.word	index@(_ZN7cutlass13device_kernelIN5flash19enable_sm80_to_sm89INS1_16FlashAttnFwdSm80INS1_25CollectiveMainloopFwdSm80ILi8ELi1ELb1EN4cute5tupleIJNS5_1CILi128EEENS7_ILi96EEES8_EEELi128ENS_6half_tEfNS_4arch4Sm80ELb0ELb1ELb0ELb1ELb1ELb1ELb1ELb1EEENS1_21CollectiveEpilogueFwdINS6_IJS8_S8_S9_EEENS6_IJNS7_ILi1EEESH_SH_EEESB_SD_Li256ELb1ELb1ELb1ELb0EEENS1_36VarlenDynamicPersistentTileSchedulerILi128ELi96ELi256ELi256ELb1ELb1ELb0ELb1ELb0ELb1EEEEEEEEEvNT_6ParamsE)
        /*0050*/ 	.word	0x00000004


	//----- nvinfo : EIATTR_FRAME_SIZE
	.align		4
.L_24:
        /*0054*/ 	.byte	0x04, 0x11
        /*0056*/ 	.short	(.L_26 - .L_25)
	.align		4
.L_25:
        /*0058*/ 	.word	index@(_ZN7cutlass13device_kernelIN5flash19enable_sm80_to_sm89INS1_16FlashAttnFwdSm80INS1_25CollectiveMainloopFwdSm80ILi8ELi1ELb1EN4cute5tupleIJNS5_1CILi128EEENS7_ILi96EEES8_EEELi128ENS_6half_tEfNS_4arch4Sm80ELb0ELb1ELb0ELb1ELb1ELb1ELb1ELb1EEENS1_21CollectiveEpilogueFwdINS6_IJS8_S8_S9_EEENS6_IJNS7_ILi1EEESH_SH_EEESB_SD_Li256ELb1ELb1ELb1ELb0EEENS1_36VarlenDynamicPersistentTileSchedulerILi128ELi96ELi256ELi256ELb1ELb1ELb0ELb1ELb0ELb1EEEEEEEEEvNT_6ParamsE)
        /*005c*/ 	.word	0x00000000


	//----- nvinfo : EIATTR_REGCOUNT
	.align		4
.L_26:
        /*0060*/ 	.byte	0x04, 0x2f
        /*0062*/ 	.short	(.L_28 - .L_27)
	.align		4
.L_27:
        /*0064*/ 	.word	index@(_ZN7cutlass13device_kernelIN5flash19enable_sm80_to_sm89INS1_16FlashAttnFwdSm80INS1_25CollectiveMainloopFwdSm80ILi8ELi1ELb1EN4cute5tupleIJNS5_1CILi128EEENS7_ILi96EEES8_EEELi128ENS_6half_tEfNS_4arch4Sm80ELb0ELb1ELb0ELb1ELb1ELb0ELb1ELb1EEENS1_21CollectiveEpilogueFwdINS6_IJS8_S8_S9_EEENS6_IJNS7_ILi1EEESH_SH_EEESB_SD_Li256ELb1ELb1ELb1ELb0EEENS1_36VarlenDynamicPersistentTileSchedulerILi128ELi96ELi256ELi256ELb1ELb1ELb0ELb1ELb0ELb1EEEEEEEEEvNT_6ParamsE)
        /*0068*/ 	.word	0x00000004


	//----- nvinfo : EIATTR_FRAME_SIZE
	.align		4
.L_28:
        /*006c*/ 	.byte	0x04, 0x11
        /*006e*/ 	.short	(.L_30 - .L_29)
	.align		4
.L_29:
        /*0070*/ 	.word	index@(_ZN7cutlass13device_kernelIN5flash19enable_sm80_to_sm89INS1_16FlashAttnFwdSm80INS1_25CollectiveMainloopFwdSm80ILi8ELi1ELb1EN4cute5tupleIJNS5_1CILi128EEENS7_ILi96EEES8_EEELi128ENS_6half_tEfNS_4arch4Sm80ELb0ELb1ELb0ELb1ELb1ELb0ELb1ELb1EEENS1_21CollectiveEpilogueFwdINS6_IJS8_S8_S9_EEENS6_IJNS7_ILi1EEESH_SH_EEESB_SD_Li256ELb1ELb1ELb1ELb0EEENS1_36VarlenDynamicPersistentTileSchedulerILi128ELi96ELi256ELi256ELb1ELb1ELb0ELb1ELb0ELb1EEEEEEEEEvNT_6ParamsE)
        /*0074*/ 	.word	0x00000000


	//----- nvinfo : EIATTR_REGCOUNT
	.align		4
.L_30:
        /*0078*/ 	.byte	0x04, 0x2f
        /*007a*/ 	.short	(.L_32 - .L_31)
	.align		4
.L_31:
        /*007c*/ 	.word	index@(_ZN7cutlass13device_kernelIN5flash19enable_sm80_to_sm89INS1_16FlashAttnFwdSm80INS1_25CollectiveMainloopFwdSm80ILi4ELi1ELb0EN4cute5tupleIJNS5_1CILi128EEENS7_ILi48EEES8_EEELi128ENS_6half_tEfNS_4arch4Sm80ELb0ELb1ELb0ELb0ELb1ELb0ELb1ELb1EEENS1_21CollectiveEpilogueFwdINS6_IJS8_S8_S9_EEENS6_IJNS7_ILi1EEESH_SH_EEESB_SD_Li128ELb0ELb1ELb1ELb0EEENS1_19SingleTileSchedulerILb0ELb1ELb1ELi128EEEEEEEEEvNT_6ParamsE)
        /*0080*/ 	.word	0x00000004


	//----- nvinfo : EIATTR_FRAME_SIZE
	.align		4
.L_32:
        /*0084*/ 	.byte	0x04, 0x11
        /*0086*/ 	.short	(.L_34 - .L_33)
	.align		4
.L_33:
        /*0088*/ 	.word	index@(_ZN7cutlass13device_kernelIN5flash19enable_sm80_to_sm89INS1_16FlashAttnFwdSm80INS1_25CollectiveMainloopFwdSm80ILi4ELi1ELb0EN4cute5tupleIJNS5_1CILi128EEENS7_ILi48EEES8_EEELi128ENS_6half_tEfNS_4arch4Sm80ELb0ELb1ELb0ELb0ELb1ELb0ELb1ELb1EEENS1_21CollectiveEpilogueFwdINS6_IJS8_S8_S9_EEENS6_IJNS7_ILi1EEESH_SH_EEESB_SD_Li128ELb0ELb1ELb1ELb0EEENS1_19SingleTileSchedulerILb0ELb1ELb1ELi128EEEEEEEEEvNT_6ParamsE)
        /*008c*/ 	.word	0x00000000


	//----- nvinfo : EIATTR_REGCOUNT
	.align		4
.L_34:
        /*0090*/ 	.byte	0x04, 0x2f
        /*0092*/ 	.short	(.L_36 - .L_35)
	.align		4
.L_35:
        /*0094*/ 	.word	index@(_ZN7cutlass13device_kernelIN5flash19enable_sm80_to_sm89INS1_16FlashAttnFwdSm80INS1_25CollectiveMainloopFwdSm80ILi8ELi1ELb1EN4cute5tupleIJNS5_1CILi128EEENS7_ILi112EEES8_EEELi128ENS_6half_tEfNS_4arch4Sm80ELb0ELb0ELb0ELb1ELb1ELb1ELb1ELb1EEENS1_21CollectiveEpilogueFwdINS6_IJS8_S8_S9_EEENS6_IJNS7_ILi1EEESH_SH_EEESB_SD_Li256ELb1ELb1ELb1ELb0EEENS1_36VarlenDynamicPersistentTileSchedulerILi128ELi112ELi256ELi256ELb1ELb1ELb0ELb0ELb1ELb1EEEEEEEEEvNT_6ParamsE)
        /*0098*/ 	.word	0x00000004


	//----- nvinfo : EIATTR_FRAME_SIZE
	.align		4
.L_36:
        /*009c*/ 	.byte	0x04, 0x11
        /*009e*/ 	.short	(.L_38 - .L_37)
	.align		4
.L_37:
        /*00a0*/ 	.word	index@(_ZN7cutlass13device_kernelIN5flash19enable_sm80_to_sm89INS1_16FlashAttnFwdSm80INS1_25CollectiveMainloopFwdSm80ILi8ELi1ELb1EN4cute5tupleIJNS5_1CILi128EEENS7_ILi112EEES8_EEELi128ENS_6half_tEfNS_4arch4Sm80ELb0ELb0ELb0ELb1ELb1ELb1ELb1ELb1EEENS1_21CollectiveEpilogueFwdINS6_IJS8_S8_S9_EEENS6_IJNS7_ILi1EEESH_SH_EEESB_SD_Li256ELb1ELb1ELb1ELb0EEENS1_36VarlenDynamicPersistentTileSchedulerILi128ELi112ELi256ELi256ELb1ELb1ELb0ELb0ELb1ELb1EEEEEEEEEvNT_6ParamsE)
        /*00a4*/ 	.word	0x00000000


	//----- nvinfo : EIATTR_REGCOUNT
	.align		4
.L_38:
        /*00a8*/ 	.byte	0x04, 0x2f
        /*00aa*/ 	.short	(.L_40 - .L_39)
	.align		4
.L_39:
        /*00ac*/ 	.word	index@(_ZN7cutlass13device_kernelIN5flash19enable_sm80_to_sm89INS1_16FlashAttnFwdSm80INS1_25CollectiveMainloopFwdSm80ILi8ELi1ELb1EN4cute5tupleIJNS5_1CILi128EEENS7_ILi112EEES8_EEELi128ENS_6half_tEfNS_4arch4Sm80ELb0ELb0ELb0ELb1ELb1ELb0ELb1ELb1EEENS1_21CollectiveEpilogueFwdINS6_IJS8_S8_S9_EEENS6_IJNS7_ILi1EEESH_SH_EEESB_SD_Li256ELb1ELb1ELb1ELb0EEENS1_36VarlenDynamicPersistentTileSchedulerILi128ELi112ELi256ELi256ELb1ELb1ELb0ELb0ELb1ELb1EEEEEEEEEvNT_6ParamsE)
        /*00b0*/ 	.word	0x00000004


	//----- nvinfo : EIATTR_FRAME_SIZE
	.align		4
.L_40:
        /*00b4*/ 	.byte	0x04, 0x11
        /*00b6*/ 	.short	(.L_42 - .L_41)
	.align		4
.L_41:
        /*00b8*/ 	.word	index@(_ZN7cutlass13device_kernelIN5flash19enable_sm80_to_sm89INS1_16FlashAttnFwdSm80INS1_25CollectiveMainloopFwdSm80ILi8ELi1ELb1EN4cute5tupleIJNS5_1CILi128EEENS7_ILi112EEES8_EEELi128ENS_6half_tEfNS_4arch4Sm80ELb0ELb0ELb0ELb1ELb1ELb0ELb1ELb1EEENS1_21CollectiveEpilogueFwdINS6_IJS8_S8_S9_EEENS6_IJNS7_ILi1EEESH_SH_EEESB_SD_Li256ELb1ELb1ELb1ELb0EEENS1_36VarlenDynamicPersistentTileSchedulerILi128ELi112ELi256ELi256ELb1ELb1ELb0ELb0ELb1ELb1EEEEEEEEEvNT_6ParamsE)
        /*00bc*/ 	.word	0x00000000


	//----- nvinfo : EIATTR_REGCOUNT
	.align		4
.L_42:
        /*00c0*/ 	.byte	0x04, 0x2f
        /*00c2*/ 	.short	(.L_44 - .L_43)
	.align		4
.L_43:
        /*00c4*/ 	.word	index@(_ZN7cutlass13device_kernelIN5flash19enable_sm80_to_sm89INS1_16FlashAttnFwdSm80INS1_25CollectiveMainloopFwdSm80ILi4ELi1ELb0EN4cute5tupleIJNS5_1CILi128EEENS7_ILi64EEES8_EEELi128ENS_6half_tEfNS_4arch4Sm80ELb0ELb0ELb0ELb0ELb1ELb0ELb1ELb1EEENS1_21CollectiveEpilogueFwdINS6_IJS8_S8_S9_EEENS6_IJNS7_ILi1EEESH_SH_EEESB_SD_Li128ELb0ELb1ELb1ELb0EEENS1_19SingleTileSchedulerILb0ELb1ELb1ELi128EEEEEEEEEvNT_6ParamsE)
        /*00c8*/ 	.word	0x00000004


	//----- nvinfo : EIATTR_FRAME_SIZE
	.align		4
.L_44:
        /*00cc*/ 	.byte	0x04, 0x11
        /*00ce*/ 	.short	(.L_46 - .L_45)
	.align		4
.L_45:
        /*00d0*/ 	.word	index@(_ZN7cutlass13device_kernelIN5flash19enable_sm80_to_sm89INS1_16FlashAttnFwdSm80INS1_25CollectiveMainloopFwdSm80ILi4ELi1ELb0EN4cute5tupleIJNS5_1CILi128EEENS7_ILi64EEES8_EEELi128ENS_6half_tEfNS_4arch4Sm80ELb0ELb0ELb0ELb0ELb1ELb0ELb1ELb1EEENS1_21CollectiveEpilogueFwdINS6_IJS8_S8_S9_EEENS6_IJNS7_ILi1EEESH_SH_EEESB_SD_Li128ELb0ELb1ELb1ELb0EEENS1_19SingleTileSchedulerILb0ELb1ELb1ELi128EEEEEEEEEvNT_6ParamsE)
        /*00d4*/ 	.word	0x00000000


	//----- nvinfo : EIATTR_REGCOUNT
	.align		4
.L_46:
        /*00d8*/ 	.byte	0x04, 0x2f
        /*00da*/ 	.short	(.L_48 - .L_47)
	.align		4
.L_47:
        /*00dc*/ 	.word	index@(_ZN7cutlass13device_kernelIN5flash19enable_sm80_to_sm89INS1_16FlashAttnFwdSm80INS1_25CollectiveMainloopFwdSm80ILi8ELi1ELb1EN4cute5tupleIJNS5_1CILi128EEES8_S8_EEELi128ENS_6half_tEfNS_4arch4Sm80ELb1ELb0ELb0ELb0ELb1ELb0ELb1ELb1EEENS1_21CollectiveEpilogueFwdIS9_NS6_IJNS7_ILi1EEESF_SF_EEESA_SC_Li256ELb0ELb1ELb1ELb0EEENS1_30DynamicPersistentTileSchedulerILi256ELi256ELb1ELb1ELb0EEEEEEEEEvNT_6ParamsE)
        /*00e0*/ 	.word	0x00000004


	//----- nvinfo : EIATTR_FRAME_SIZE
	.align		4
.L_48:
        /*00e4*/ 	.byte	0x04, 0x11
        /*00e6*/ 	.short	(.L_50 - .L_49)
	.align		4
.L_49:
        /*00e8*/ 	.word	index@(_ZN7cutlass13device_kernelIN5flash19enable_sm80_to_sm89INS1_16FlashAttnFwdSm80INS1_25CollectiveMainloopFwdSm80ILi8ELi1ELb1EN4cute5tupleIJNS5_1CILi128EEES8_S8_EEELi128ENS_6half_tEfNS_4arch4Sm80ELb1ELb0ELb0ELb0ELb1ELb0ELb1ELb1EEENS1_21CollectiveEpilogueFwdIS9_NS6_IJNS7_ILi1EEESF_SF_EEESA_SC_Li256ELb0ELb1ELb1ELb0EEENS1_30DynamicPersistentTileSchedulerILi256ELi256ELb1ELb1ELb0EEEEEEEEEvNT_6ParamsE)
        /*00ec*/ 	.word	0x00000000


	//----- nvinfo : EIATTR_REGCOUNT
	.align		4
.L_50:
        /*00f0*/ 	.byte	0x04, 0x2f
        /*00f2*/ 	.short	(.L_52 - .L_51)
	.align		4
.L_51:
        /*00f4*/ 	.word	index@(_ZN7cutlass13device_kernelIN5flash19enable_sm80_to_sm89INS1_16FlashAttnFwdSm80INS1_25CollectiveMainloopFwdSm80ILi8ELi1ELb1EN4cute5tupleIJNS5_1CILi128EEENS7_ILi96EEES8_EEELi128ENS_6half_tEfNS_4arch4Sm80ELb0ELb1ELb0ELb0ELb1ELb0ELb1ELb1EEENS1_21CollectiveEpilogueFwdINS6_IJS8_S8_S9_EEENS6_IJNS7_ILi1EEESH_SH_EEESB_SD_Li256ELb0ELb1ELb1ELb0EEENS1_19SingleTileSchedulerILb0ELb1ELb1ELi128EEEEEEEEEvNT_6ParamsE)
        /*00f8*/ 	.word	0x00000004


	//----- nvinfo : EIATTR_FRAME_SIZE
	.align		4
.L_52:
        /*00fc*/ 	.byte	0x04, 0x11
        /*00fe*/ 	.short	(.L_54 - .L_53)
	.align		4
.L_53:
        /*0100*/ 	.word	index@(_ZN7cutlass13device_kernelIN5flash19enable_sm80_to_sm89INS1_16FlashAttnFwdSm80INS1_25CollectiveMainloopFwdSm80ILi8ELi1ELb1EN4cute5tupleIJNS5_1CILi128EEENS7_ILi96EEES8_EEELi128ENS_6half_tEfNS_4arch4Sm80ELb0ELb1ELb0ELb0ELb1ELb0ELb1ELb1EEENS1_21CollectiveEpilogueFwdINS6_IJS8_S8_S9_EEENS6_IJNS7_ILi1EEESH_SH_EEESB_SD_Li256ELb0ELb1ELb1ELb0EEENS1_19SingleTileSchedulerILb0ELb1ELb1ELi128EEEEEEEEEvNT_6ParamsE)
        /*0104*/ 	.word	0x00000000


	//----- nvinfo : EIATTR_REGCOUNT
	.align		4
.L_54:
        /*0108*/ 	.byte	0x04, 0x2f
        /*010a*/ 	.short	(.L_56 - .L_55)
	.align		4
.L_55:
        /*010c*/ 	.word	index@(_ZN7cutlass13device_kernelIN5flash19enable_sm80_to_sm89INS1_16FlashAttnFwdSm80INS1_25CollectiveMainloopFwdSm80ILi8ELi1ELb1EN4cute5tupleIJNS5_1CILi128EEES8_S8_EEELi128ENS_6half_tEfNS_4arch4Sm80ELb0ELb0ELb0ELb0ELb1ELb0ELb1ELb1EEENS1_21CollectiveEpilogueFwdIS9_NS6_IJNS7_ILi1EEESF_SF_EEESA_SC_Li256ELb0ELb1ELb1ELb0EEENS1_19SingleTileSchedulerILb0ELb1ELb1ELi128EEEEEEEEEvNT_6ParamsE)
        /*0110*/ 	.word	0x00000004


	//----- nvinfo : EIATTR_FRAME_SIZE
	.align		4
.L_56:
        /*0114*/ 	.byte	0x04, 0x11
        /*0116*/ 	.short	(.L_58 - .L_57)
	.align		4
.L_57:
        /*0118*/ 	.word	index@(_ZN7cutlass13device_kernelIN5flash19enable_sm80_to_sm89INS1_16FlashAttnFwdSm80INS1_25CollectiveMainloopFwdSm80ILi8ELi1ELb1EN4cute5tupleIJNS5_1CILi128EEES8_S8_EEELi128ENS_6half_tEfNS_4arch4Sm80ELb0ELb0ELb0ELb0ELb1ELb0ELb1ELb1EEENS1_21CollectiveEpilogueFwdIS9_NS6_IJNS7_ILi1EEESF_SF_EEESA_SC_Li256ELb0ELb1ELb1ELb0EEENS1_19SingleTileSchedulerILb0ELb1ELb1ELi128EEEEEEEEEvNT_6ParamsE)
        /*011c*/ 	.word	0x00000000


	//----- nvinfo : EIATTR_MIN_STACK_SIZE
	.align		4
.L_58:
        /*0120*/ 	.byte	0x04, 0x12
        /*0122*/ 	.short	(.L_60 - .L_59)
	.align		4
.L_59:
        /*0124*/ 	.word	index@(_ZN7cutlass13device_kernelIN5flash19enable_sm80_to_sm89INS1_16FlashAttnFwdSm80INS1_25CollectiveMainloopFwdSm80ILi8ELi1ELb1EN4cute5tupleIJNS5_1CILi128EEES8_S8_EEELi128ENS_6half_tEfNS_4arch4Sm80ELb0ELb0ELb0ELb0ELb1ELb0ELb1ELb1EEENS1_21CollectiveEpilogueFwdIS9_NS6_IJNS7_ILi1EEESF_SF_EEESA_SC_Li256ELb0ELb1ELb1ELb0EEENS1_19SingleTileSchedulerILb0ELb1ELb1ELi128EEEEEEEEEvNT_6ParamsE)
        /*0128*/ 	.word	0x00000000


	//----- nvinfo : EIATTR_MIN_STACK_SIZE
	.align		4
.L_60:
        /*012c*/ 	.byte	0x04, 0x12
        /*012e*/ 	.short	(.L_62 - .L_61)
	.align		4
.L_61:
        /*0130*/ 	.word	index@(_ZN7cutlass13device_kernelIN5flash19enable_sm80_to_sm89INS1_16FlashAttnFwdSm80INS1_25CollectiveMainloopFwdSm80ILi8ELi1ELb1EN4cute5tupleIJNS5_1CILi128EEENS7_ILi96EEES8_EEELi128ENS_6half_tEfNS_4arch4Sm80ELb0ELb1ELb0ELb0ELb1ELb0ELb1ELb1EEENS1_21CollectiveEpilogueFwdINS6_IJS8_S8_S9_EEENS6_IJNS7_ILi1EEESH_SH_EEESB_SD_Li256ELb0ELb1ELb1ELb0EEENS1_19SingleTileSchedulerILb0ELb1ELb1ELi128EEEEEEEEEvNT_6ParamsE)
        /*0134*/ 	.word	0x00000000


	//----- nvinfo : EIATTR_MIN_STACK_SIZE
	.align		4
.L_62:
        /*0138*/ 	.byte	0x04, 0x12
        /*013a*/ 	.short	(.L_64 - .L_63)
	.align		4
.L_63:
        /*013c*/ 	.word	index@(_ZN7cutlass13device_kernelIN5flash19enable_sm80_to_sm89INS1_16FlashAttnFwdSm80INS1_25CollectiveMainloopFwdSm80ILi8ELi1ELb1EN4cute5tupleIJNS5_1CILi128EEES8_S8_EEELi128ENS_6half_tEfNS_4arch4Sm80ELb1ELb0ELb0ELb0ELb1ELb0ELb1ELb1EEENS1_21CollectiveEpilogueFwdIS9_NS6_IJNS7_ILi1EEESF_SF_EEESA_SC_Li256ELb0ELb1ELb1ELb0EEENS1_30DynamicPersistentTileSchedulerILi256ELi256ELb1ELb1ELb0EEEEEEEEEvNT_6ParamsE)
        /*0140*/ 	.word	0x00000000


	//----- nvinfo : EIATTR_MIN_STACK_SIZE
	.align		4
.L_64:
        /*0144*/ 	.byte	0x04, 0x12
        /*0146*/ 	.short	(.L_66 - .L_65)
	.align		4
.L_65:
        /*0148*/ 	.word	index@(_ZN7cutlass13device_kernelIN5flash19enable_sm80_to_sm89INS1_16FlashAttnFwdSm80INS1_25CollectiveMainloopFwdSm80ILi4ELi1ELb0EN4cute5tupleIJNS5_1CILi128EEENS7_ILi64EEES8_EEELi128ENS_6half_tEfNS_4arch4Sm80ELb0ELb0ELb0ELb0ELb1ELb0ELb1ELb1EEENS1_21CollectiveEpilogueFwdINS6_IJS8_S8_S9_EEENS6_IJNS7_ILi1EEESH_SH_EEESB_SD_Li128ELb0ELb1ELb1ELb0EEENS1_19SingleTileSchedulerILb0ELb1ELb1ELi128EEEEEEEEEvNT_6ParamsE)
        /*014c*/ 	.word	0x00000000


	//----- nvinfo : EIATTR_MIN_STACK_SIZE
	.align		4
.L_66:
        /*0150*/ 	.byte	0x04, 0x12
        /*0152*/ 	.short	(.L_68 - .L_67)
	.align		4
.L_67:
        /*0154*/ 	.word	index@(_ZN7cutlass13device_kernelIN5flash19enable_sm80_to_sm89INS1_16FlashAttnFwdSm80INS1_25CollectiveMainloopFwdSm80ILi8ELi1ELb1EN4cute5tupleIJNS5_1CILi128EEENS7_ILi112EEES8_EEELi128ENS_6half_tEfNS_4arch4Sm80ELb0ELb0ELb0ELb1ELb1ELb0ELb1ELb1EEENS1_21CollectiveEpilogueFwdINS6_IJS8_S8_S9_EEENS6_IJNS7_ILi1EEESH_SH_EEESB_SD_Li256ELb1ELb1ELb1ELb0EEENS1_36VarlenDynamicPersistentTileSchedulerILi128ELi112ELi256ELi256ELb1ELb1ELb0ELb0ELb1ELb1EEEEEEEEEvNT_6ParamsE)
        /*0158*/ 	.word	0x00000000


	//----- nvinfo : EIATTR_MIN_STACK_SIZE
	.align		4
.L_68:
        /*015c*/ 	.byte	0x04, 0x12
        /*015e*/ 	.short	(.L_70 - .L_69)
	.align		4
.L_69:
        /*0160*/ 	.word	index@(_ZN7cutlass13device_kernelIN5flash19enable_sm80_to_sm89INS1_16FlashAttnFwdSm80INS1_25CollectiveMainloopFwdSm80ILi8ELi1ELb1EN4cute5tupleIJNS5_1CILi128EEENS7_ILi112EEES8_EEELi128ENS_6half_tEfNS_4arch4Sm80ELb0ELb0ELb0ELb1ELb1ELb1ELb1ELb1EEENS1_21CollectiveEpilogueFwdINS6_IJS8_S8_S9_EEENS6_IJNS7_ILi1EEESH_SH_EEESB_SD_Li256ELb1ELb1ELb1ELb0EEENS1_36VarlenDynamicPersistentTileSchedulerILi128ELi112ELi256ELi256ELb1ELb1ELb0ELb0ELb1ELb1EEEEEEEEEvNT_6ParamsE)
        /*0164*/ 	.word	0x00000000


	//----- nvinfo : EIATTR_MIN_STACK_SIZE
	.align		4
.L_70:
        /*0168*/ 	.byte	0x04, 0x12
        /*016a*/ 	.short	(.L_72 - .L_71)
	.align		4
.L_71:
        /*016c*/ 	.word	index@(_ZN7cutlass13device_kernelIN5flash19enable_sm80_to_sm89INS1_16FlashAttnFwdSm80INS1_25CollectiveMainloopFwdSm80ILi4ELi1ELb0EN4cute5tupleIJNS5_1CILi128EEENS7_ILi48EEES8_EEELi128ENS_6half_tEfNS_4arch4Sm80ELb0ELb1ELb0ELb0ELb1ELb0ELb1ELb1EEENS1_21CollectiveEpilogueFwdINS6_IJS8_S8_S9_EEENS6_IJNS7_ILi1EEESH_SH_EEESB_SD_Li128ELb0ELb1ELb1ELb0EEENS1_19SingleTileSchedulerILb0ELb1ELb1ELi128EEEEEEEEEvNT_6ParamsE)
        /*0170*/ 	.word	0x00000000


	//----- nvinfo : EIATTR_MIN_STACK_SIZE
	.align		4
.L_72:
        /*0174*/ 	.byte	0x04, 0x12
        /*0176*/ 	.short	(.L_74 - .L_73)
	.align		4
.L_73:
        /*0178*/ 	.word	index@(_ZN7cutlass13device_kernelIN5flash19enable_sm80_to_sm89INS1_16FlashAttnFwdSm80INS1_25CollectiveMainloopFwdSm80ILi8ELi1ELb1EN4cute5tupleIJNS5_1CILi128EEENS7_ILi96EEES8_EEELi128ENS_6half_tEfNS_4arch4Sm80ELb0ELb1ELb0ELb1ELb1ELb0ELb1ELb1EEENS1_21CollectiveEpilogueFwdINS6_IJS8_S8_S9_EEENS6_IJNS7_ILi1EEESH_SH_EEESB_SD_Li256ELb1ELb1ELb1ELb0EEENS1_36VarlenDynamicPersistentTileSchedulerILi128ELi96ELi256ELi256ELb1ELb1ELb0ELb1ELb0ELb1EEEEEEEEEvNT_6ParamsE)
        /*017c*/ 	.word	0x00000000


	//----- nvinfo : EIATTR_MIN_STACK_SIZE
	.align		4
.L_74:
        /*0180*/ 	.byte	0x04, 0x12
        /*0182*/ 	.short	(.L_76 - .L_75)
	.align		4
.L_75:
        /*0184*/ 	.word	index@(_ZN7cutlass13device_kernelIN5flash19enable_sm80_to_sm89INS1_16FlashAttnFwdSm80INS1_25CollectiveMainloopFwdSm80ILi8ELi1ELb1EN4cute5tupleIJNS5_1CILi128EEENS7_ILi96EEES8_EEELi128ENS_6half_tEfNS_4arch4Sm80ELb0ELb1ELb0ELb1ELb1ELb1ELb1ELb1EEENS1_21CollectiveEpilogueFwdINS6_IJS8_S8_S9_EEENS6_IJNS7_ILi1EEESH_SH_EEESB_SD_Li256ELb1ELb1ELb1ELb0EEENS1_36VarlenDynamicPersistentTileSchedulerILi128ELi96ELi256ELi256ELb1ELb1ELb0ELb1ELb0ELb1EEEEEEEEEvNT_6ParamsE)
        /*0188*/ 	.word	0x00000000


	//----- nvinfo : EIATTR_MIN_STACK_SIZE
	.align		4
.L_76:
        /*018c*/ 	.byte	0x04, 0x12
        /*018e*/ 	.short	(.L_78 - .L_77)
	.align		4
.L_77:
        /*0190*/ 	.word	index@(_ZN7cutlass13device_kernelIN5flash19enable_sm80_to_sm89INS1_16FlashAttnFwdSm80INS1_25CollectiveMainloopFwdSm80ILi4ELi1ELb0EN4cute5tupleIJNS5_1CILi128EEENS7_ILi64EEES8_EEELi128ENS_6half_tEfNS_4arch4Sm80ELb1ELb0ELb0ELb0ELb1ELb0ELb1ELb1EEENS1_21CollectiveEpilogueFwdINS6_IJS8_S8_S9_EEENS6_IJNS7_ILi1EEESH_SH_EEESB_SD_Li128ELb0ELb1ELb1ELb0EEENS1_30DynamicPersistentTileSchedulerILi128ELi128ELb1ELb1ELb0EEEEEEEEEvNT_6ParamsE)
        /*0194*/ 	.word	0x00000000


	//----- nvinfo : EIATTR_MIN_STACK_SIZE
	.align		4
.L_78:
        /*0198*/ 	.byte	0x04, 0x12
        /*019a*/ 	.short	(.L_80 - .L_79)
	.align		4
.L_79:
        /*019c*/ 	.word	index@(_ZN7cutlass13device_kernelIN5flash19enable_sm80_to_sm89INS1_16FlashAttnFwdSm80INS1_25CollectiveMainloopFwdSm80ILi8ELi1ELb1EN4cute5tupleIJNS5_1CILi128EEENS7_ILi112EEES8_EEELi128ENS_6half_tEfNS_4arch4Sm80ELb1ELb0ELb0ELb1ELb1ELb0ELb1ELb1EEENS1_21CollectiveEpilogueFwdINS6_IJS8_S8_S9_EEENS6_IJNS7_ILi1EEESH_SH_EEESB_SD_Li256ELb1ELb1ELb1ELb0EEENS1_36VarlenDynamicPersistentTileSchedulerILi128ELi112ELi256ELi256ELb1ELb1ELb0ELb1ELb1ELb1EEEEEEEEEvNT_6ParamsE)
        /*01a0*/ 	.word	0x00000000


	//----- nvinfo : EIATTR_MIN_STACK_SIZE
	.align		4
.L_80:
        /*01a4*/ 	.byte	0x04, 0x12
        /*01a6*/ 	.short	(.L_82 - .L_81)
	.align		4
.L_81:
        /*01a8*/ 	.word	index@(_ZN7cutlass13device_kernelIN5flash19enable_sm80_to_sm89INS1_16FlashAttnFwdSm80INS1_25CollectiveMainloopFwdSm80ILi8ELi1ELb1EN4cute5tupleIJNS5_1CILi128EEENS7_ILi112EEES8_EEELi128ENS_6half_tEfNS_4arch4Sm80ELb1ELb0ELb0ELb1ELb1ELb1ELb1ELb1EEENS1_21CollectiveEpilogueFwdINS6_IJS8_S8_S9_EEENS6_IJNS7_ILi1EEESH_SH_EEESB_SD_Li256ELb1ELb1ELb1ELb0EEENS1_36VarlenDynamicPersistentTileSchedulerILi128ELi112ELi256ELi256ELb1ELb1ELb0ELb1ELb1ELb1EEEEEEEEEvNT_6ParamsE)
        /*01ac*/ 	.word	0x00000000
.L_82:


//--------------------- .nv.compat                --------------------------
	.section	.nv.compat,"",@"SHT_CUDA_COMPAT_INFO"
	.align	4
        /*0000*/ 	.byte	0x02, 0x09, 0x01, 0x00, 0x02, 0x02, 0x01, 0x00, 0x02, 0x05, 0x05, 0x00, 0x03, 0x07, 0x01, 0x01
        /*0010*/ 	.byte	0x02, 0x03, 0x00, 0x00, 0x02, 0x06, 0x01, 0x00, 0x04, 0x0b, 0x08, 0x00, 0x00, 0x00, 0x00, 0x00
        /*0020*/ 	.byte	0x00, 0x00, 0x00, 0x00


//--------------------- .nv.info._ZN7cutlass13device_kernelIN5flash19enable_sm80_to_sm89INS1_16FlashAttnFwdSm80INS1_25CollectiveMainloopFwdSm80ILi8ELi1ELb1EN4cute5tupleIJNS5_1CILi128EEES8_S8_EEELi128ENS_6half_tEfNS_4arch4Sm80ELb0ELb0ELb0ELb0ELb1ELb0ELb1ELb1EEENS1_21CollectiveEpilogueFwdIS9_NS6_IJNS7_ILi1EEESF_SF_EEESA_SC_Li256ELb0ELb1ELb1ELb0EEENS1_19SingleTileSchedulerILb0ELb1ELb1ELi128EEEEEEEEEvNT_6ParamsE --------------------------
	.section	.nv.info._ZN7cutlass13device_kernelIN5flash19enable_sm80_to_sm89INS1_16FlashAttnFwdSm80INS1_25CollectiveMainloopFwdSm80ILi8ELi1ELb1EN4cute5tupleIJNS5_1CILi128EEES8_S8_EEELi128ENS_6half_tEfNS_4arch4Sm80ELb0ELb0ELb0ELb0ELb1ELb0ELb1ELb1EEENS1_21CollectiveEpilogueFwdIS9_NS6_IJNS7_ILi1EEESF_SF_EEESA_SC_Li256ELb0ELb1ELb1ELb0EEENS1_19SingleTileSchedulerILb0ELb1ELb1ELi128EEEEEEEEEvNT_6ParamsE,"",@"SHT_CUDA_INFO"
	.sectionflags	@""
	.align	4


	//----- nvinfo : EIATTR_CUDA_API_VERSION
	.align		4
        /*0000*/ 	.byte	0x04, 0x37
        /*0002*/ 	.short	(.L_84 - .L_83)
.L_83:
        /*0004*/ 	.word	0x00000082


	//----- nvinfo : EIATTR_KPARAM_INFO
	.align		4
.L_84:
        /*0008*/ 	.byte	0x04, 0x17
        /*000a*/ 	.short	(.L_86 - .L_85)
.L_85:
        /*000c*/ 	.word	0x00000000
        /*0010*/ 	.short	0x0000
        /*0012*/ 	.short	0x0000
        /*0014*/ 	.byte	0x00, 0xf0, 0x61, 0x10


	//----- nvinfo : EIATTR_SPARSE_MMA_MASK
	.align		4
.L_86:
        /*0018*/ 	.byte	0x03, 0x50
        /*001a*/ 	.short	0x0000


	//----- nvinfo : EIATTR_MAXREG_COUNT
	.align		4
        /*001c*/ 	.byte	0x03, 0x1b
        /*001e*/ 	.short	0x00ff


	//----- nvinfo : EIATTR_MERCURY_ISA_VERSION
	.align		4
        /*0020*/ 	.byte	0x03, 0x5f
        /*0022*/ 	.short	0x0101


	//----- nvinfo : EIATTR_EXIT_INSTR_OFFSETS
	.align		4
        /*0024*/ 	.byte	0x04, 0x1c
        /*0026*/ 	.short	(.L_88 - .L_87)


	//   ....[0]....
.L_87:
        /*0028*/ 	.word	0x00000010


	//----- nvinfo : EIATTR_MAX_THREADS
	.align		4
.L_88:
        /*002c*/ 	.byte	0x04, 0x05
        /*002e*/ 	.short	(.L_90 - .L_89)
.L_89:
        /*0030*/ 	.word	0x00000100
        /*0034*/ 	.word	0x00000001
        /*0038*/ 	.word	0x00000001


	//----- nvinfo : EIATTR_CBANK_PARAM_SIZE
	.align		4
.L_90:
        /*003c*/ 	.byte	0x03, 0x19
        /*003e*/ 	.short	0x0418


	//----- nvinfo : EIATTR_PARAM_CBANK
	.align		4
        /*0040*/ 	.byte	0x04, 0x0a
        /*0042*/ 	.short	(.L_92 - .L_91)
	.align		4
.L_91:
        /*0044*/ 	.word	index@(.nv.constant0._ZN7cutlass13device_kernelIN5flash19enable_sm80_to_sm89INS1_16FlashAttnFwdSm80INS1_25CollectiveMainloopFwdSm80ILi8ELi1ELb1EN4cute5tupleIJNS5_1CILi128EEES8_S8_EEELi128ENS_6half_tEfNS_4arch4Sm80ELb0ELb0ELb0ELb0ELb1ELb0ELb1ELb1EEENS1_21CollectiveEpilogueFwdIS9_NS6_IJNS7_ILi1EEESF_SF_EEESA_SC_Li256ELb0ELb1ELb1ELb0EEENS1_19SingleTileSchedulerILb0ELb1ELb1ELi128EEEEEEEEEvNT_6ParamsE)
        /*0048*/ 	.short	0x0210
        /*004a*/ 	.short	0x0418


	//----- nvinfo : EIATTR_SW_WAR
	.align		4
.L_92:
        /*004c*/ 	.byte	0x04, 0x36
        /*004e*/ 	.short	(.L_94 - .L_93)
.L_93:
        /*0050*/ 	.word	0x00000008
.L_94:


//--------------------- .nv.info._ZN7cutlass13device_kernelIN5flash19enable_sm80_to_sm89INS1_16FlashAttnFwdSm80INS1_25CollectiveMainloopFwdSm80ILi8ELi1ELb1EN4cute5tupleIJNS5_1CILi128EEENS7_ILi96EEES8_EEELi128ENS_6half_tEfNS_4arch4Sm80ELb0ELb1ELb0ELb0ELb1ELb0ELb1ELb1EEENS1_21CollectiveEpilogueFwdINS6_IJS8_S8_S9_EEENS6_IJNS7_ILi1EEESH_SH_EEESB_SD_Li256ELb0ELb1ELb1ELb0EEENS1_19SingleTileSchedulerILb0ELb1ELb1ELi128EEEEEEEEEvNT_6ParamsE --------------------------
	.section	.nv.info._ZN7cutlass13device_kernelIN5flash19enable_sm80_to_sm89INS1_16FlashAttnFwdSm80INS1_25CollectiveMainloopFwdSm80ILi8ELi1ELb1EN4cute5tupleIJNS5_1CILi128EEENS7_ILi96EEES8_EEELi128ENS_6half_tEfNS_4arch4Sm80ELb0ELb1ELb0ELb0ELb1ELb0ELb1ELb1EEENS1_21CollectiveEpilogueFwdINS6_IJS8_S8_S9_EEENS6_IJNS7_ILi1EEESH_SH_EEESB_SD_Li256ELb0ELb1ELb1ELb0EEENS1_19SingleTileSchedulerILb0ELb1ELb1ELi128EEEEEEEEEvNT_6ParamsE,"",@"SHT_CUDA_INFO"
	.sectionflags	@""
	.align	4


	//----- nvinfo : EIATTR_CUDA_API_VERSION
	.align		4
        /*0000*/ 	.byte	0x04, 0x37
        /*0002*/ 	.short	(.L_96 - .L_95)
.L_95:
        /*0004*/ 	.word	0x00000082


	//----- nvinfo : EIATTR_KPARAM_INFO
	.align		4
.L_96:
        /*0008*/ 	.byte	0x04, 0x17
        /*000a*/ 	.short	(.L_98 - .L_97)
.L_97:
        /*000c*/ 	.word	0x00000000
        /*0010*/ 	.short	0x0000
        /*0012*/ 	.short	0x0000
        /*0014*/ 	.byte	0x00, 0xf0, 0x61, 0x10


	//----- nvinfo : EIATTR_SPARSE_MMA_MASK
	.align		4
.L_98:
        /*0018*/ 	.byte	0x03, 0x50
        /*001a*/ 	.short	0x0000


	//----- nvinfo : EIATTR_MAXREG_COUNT
	.align		4
        /*001c*/ 	.byte	0x03, 0x1b
        /*001e*/ 	.short	0x00ff


	//----- nvinfo : EIATTR_MERCURY_ISA_VERSION
	.align		4
        /*0020*/ 	.byte	0x03, 0x5f
        /*0022*/ 	.short	0x0101


	//----- nvinfo : EIATTR_EXIT_INSTR_OFFSETS
	.align		4
        /*0024*/ 	.byte	0x04, 0x1c
        /*0026*/ 	.short	(.L_100 - .L_99)


	//   ....[0]....
.L_99:
        /*0028*/ 	.word	0x00000010


	//----- nvinfo : EIATTR_MAX_THREADS
	.align		4
.L_100:
        /*002c*/ 	.byte	0x04, 0x05
        /*002e*/ 	.short	(.L_102 - .L_101)
.L_101:
        /*0030*/ 	.word	0x00000100
        /*0034*/ 	.word	0x00000001
        /*0038*/ 	.word	0x00000001


	//----- nvinfo : EIATTR_CBANK_PARAM_SIZE
	.align		4
.L_102:
        /*003c*/ 	.byte	0x03, 0x19
        /*003e*/ 	.short	0x0418


	//----- nvinfo : EIATTR_PARAM_CBANK
	.align		4
        /*0040*/ 	.byte	0x04, 0x0a
        /*0042*/ 	.short	(.L_104 - .L_103)
	.align		4
.L_103:
        /*0044*/ 	.word	index@(.nv.constant0._ZN7cutlass13device_kernelIN5flash19enable_sm80_to_sm89INS1_16FlashAttnFwdSm80INS1_25CollectiveMainloopFwdSm80ILi8ELi1ELb1EN4cute5tupleIJNS5_1CILi128EEENS7_ILi96EEES8_EEELi128ENS_6half_tEfNS_4arch4Sm80ELb0ELb1ELb0ELb0ELb1ELb0ELb1ELb1EEENS1_21CollectiveEpilogueFwdINS6_IJS8_S8_S9_EEENS6_IJNS7_ILi1EEESH_SH_EEESB_SD_Li256ELb0ELb1ELb1ELb0EEENS1_19SingleTileSchedulerILb0ELb1ELb1ELi128EEEEEEEEEvNT_6ParamsE)
        /*0048*/ 	.short	0x0210
        /*004a*/ 	.short	0x0418


	//----- nvinfo : EIATTR_SW_WAR
	.align		4
.L_104:
        /*004c*/ 	.byte	0x04, 0x36
        /*004e*/ 	.short	(.L_106 - .L_105)
.L_105:
        /*0050*/ 	.word	0x00000008
.L_106:


//--------------------- .nv.info._ZN7cutlass13device_kernelIN5flash19enable_sm80_to_sm89INS1_16FlashAttnFwdSm80INS1_25CollectiveMainloopFwdSm80ILi8ELi1ELb1EN4cute5tupleIJNS5_1CILi128EEES8_S8_EEELi128ENS_6half_tEfNS_4arch4Sm80ELb1ELb0ELb0ELb0ELb1ELb0ELb1ELb1EEENS1_21CollectiveEpilogueFwdIS9_NS6_IJNS7_ILi1EEESF_SF_EEESA_SC_Li256ELb0ELb1ELb1ELb0EEENS1_30DynamicPersistentTileSchedulerILi256ELi256ELb1ELb1ELb0EEEEEEEEEvNT_6ParamsE --------------------------
	.section	.nv.info._ZN7cutlass13device_kernelIN5flash19enable_sm80_to_sm89INS1_16FlashAttnFwdSm80INS1_25CollectiveMainloopFwdSm80ILi8ELi1ELb1EN4cute5tupleIJNS5_1CILi128EEES8_S8_EEELi128ENS_6half_tEfNS_4arch4Sm80ELb1ELb0ELb0ELb0ELb1ELb0ELb1ELb1EEENS1_21CollectiveEpilogueFwdIS9_NS6_IJNS7_ILi1EEESF_SF_EEESA_SC_Li256ELb0ELb1ELb1ELb0EEENS1_30DynamicPersistentTileSchedulerILi256ELi256ELb1ELb1ELb0EEEEEEEEEvNT_6ParamsE,"",@"SHT_CUDA_INFO"
	.sectionflags	@""
	.align	4


	//----- nvinfo : EIATTR_CUDA_API_VERSION
	.align		4
        /*0000*/ 	.byte	0x04, 0x37
        /*0002*/ 	.short	(.L_108 - .L_107)
.L_107:
        /*0004*/ 	.word	0x00000082


	//----- nvinfo : EIATTR_KPARAM_INFO
	.align		4
.L_108:
        /*0008*/ 	.byte	0x04, 0x17
        /*000a*/ 	.short	(.L_110 - .L_109)
.L_109:
        /*000c*/ 	.word	0x00000000
        /*0010*/ 	.short	0x0000
        /*0012*/ 	.short	0x0000
        /*0014*/ 	.byte	0x00, 0xf0, 0xa1, 0x10


	//----- nvinfo : EIATTR_SPARSE_MMA_MASK
	.align		4
.L_110:
        /*0018*/ 	.byte	0x03, 0x50
        /*001a*/ 	.short	0x0000


	//----- nvinfo : EIATTR_MAXREG_COUNT
	.align		4
        /*001c*/ 	.byte	0x03, 0x1b
        /*001e*/ 	.short	0x00ff


	//----- nvinfo : EIATTR_MERCURY_ISA_VERSION
	.align		4
        /*0020*/ 	.byte	0x03, 0x5f
        /*0022*/ 	.short	0x0101


	//----- nvinfo : EIATTR_EXIT_INSTR_OFFSETS
	.align		4
        /*0024*/ 	.byte	0x04, 0x1c
        /*0026*/ 	.short	(.L_112 - .L_111)


	//   ....[0]....
.L_111:
        /*0028*/ 	.word	0x00000010


	//----- nvinfo : EIATTR_MAX_THREADS
	.align		4
.L_112:
        /*002c*/ 	.byte	0x04, 0x05
        /*002e*/ 	.short	(.L_114 - .L_113)
.L_113:
        /*0030*/ 	.word	0x00000100
        /*0034*/ 	.word	0x00000001
        /*0038*/ 	.word	0x00000001


	//----- nvinfo : EIATTR_CBANK_PARAM_SIZE
	.align		4
.L_114:
        /*003c*/ 	.byte	0x03, 0x19
        /*003e*/ 	.short	0x0428


	//----- nvinfo : EIATTR_PARAM_CBANK
	.align		4
        /*0040*/ 	.byte	0x04, 0x0a
        /*0042*/ 	.short	(.L_116 - .L_115)
	.align		4
.L_115:
        /*0044*/ 	.word	index@(.nv.constant0._ZN7cutlass13device_kernelIN5flash19enable_sm80_to_sm89INS1_16FlashAttnFwdSm80INS1_25CollectiveMainloopFwdSm80ILi8ELi1ELb1EN4cute5tupleIJNS5_1CILi128EEES8_S8_EEELi128ENS_6half_tEfNS_4arch4Sm80ELb1ELb0ELb0ELb0ELb1ELb0ELb1ELb1EEENS1_21CollectiveEpilogueFwdIS9_NS6_IJNS7_ILi1EEESF_SF_EEESA_SC_Li256ELb0ELb1ELb1ELb0EEENS1_30DynamicPersistentTileSchedulerILi256ELi256ELb1ELb1ELb0EEEEEEEEEvNT_6ParamsE)
        /*0048*/ 	.short	0x0210
        /*004a*/ 	.short	0x0428


	//----- nvinfo : EIATTR_SW_WAR
	.align		4
.L_116:
        /*004c*/ 	.byte	0x04, 0x36
        /*004e*/ 	.short	(.L_118 - .L_117)
.L_117:
        /*0050*/ 	.word	0x00000008
.L_118:


//--------------------- .nv.info._ZN7cutlass13device_kernelIN5flash19enable_sm80_to_sm89INS1_16FlashAttnFwdSm80INS1_25CollectiveMainloopFwdSm80ILi4ELi1ELb0EN4cute5tupleIJNS5_1CILi128EEENS7_ILi64EEES8_EEELi128ENS_6half_tEfNS_4arch4Sm80ELb0ELb0ELb0ELb0ELb1ELb0ELb1ELb1EEENS1_21CollectiveEpilogueFwdINS6_IJS8_S8_S9_EEENS6_IJNS7_ILi1EEESH_SH_EEESB_SD_Li128ELb0ELb1ELb1ELb0EEENS1_19SingleTileSchedulerILb0ELb1ELb1ELi128EEEEEEEEEvNT_6ParamsE --------------------------
	.section	.nv.info._ZN7cutlass13device_kernelIN5flash19enable_sm80_to_sm89INS1_16FlashAttnFwdSm80INS1_25CollectiveMainloopFwdSm80ILi4ELi1ELb0EN4cute5tupleIJNS5_1CILi128EEENS7_ILi64EEES8_EEELi128ENS_6half_tEfNS_4arch4Sm80ELb0ELb0ELb0ELb0ELb1ELb0ELb1ELb1EEENS1_21CollectiveEpilogueFwdINS6_IJS8_S8_S9_EEENS6_IJNS7_ILi1EEESH_SH_EEESB_SD_Li128ELb0ELb1ELb1ELb0EEENS1_19SingleTileSchedulerILb0ELb1ELb1ELi128EEEEEEEEEvNT_6ParamsE,"",@"SHT_CUDA_INFO"
	.sectionflags	@""
	.align	4


	//----- nvinfo : EIATTR_CUDA_API_VERSION
	.align		4
        /*0000*/ 	.byte	0x04, 0x37
        /*0002*/ 	.short	(.L_120 - .L_119)
.L_119:
        /*0004*/ 	.word	0x00000082


	//----- nvinfo : EIATTR_KPARAM_INFO
	.align		4
.L_120:
        /*0008*/ 	.byte	0x04, 0x17
        /*000a*/ 	.short	(.L_122 - .L_121)
.L_121:
        /*000c*/ 	.word	0x00000000
        /*0010*/ 	.short	0x0000
        /*0012*/ 	.short	0x0000
        /*0014*/ 	.byte	0x00, 0xf0, 0x61, 0x10


	//----- nvinfo : EIATTR_SPARSE_MMA_MASK
	.align		4
.L_122:
        /*0018*/ 	.byte	0x03, 0x50
        /*001a*/ 	.short	0x0000


	//----- nvinfo : EIATTR_MAXREG_COUNT
	.align		4
        /*001c*/ 	.byte	0x03, 0x1b
        /*001e*/ 	.short	0x00ff


	//----- nvinfo : EIATTR_MERCURY_ISA_VERSION
	.align		4
        /*0020*/ 	.byte	0x03, 0x5f
        /*0022*/ 	.short	0x0101


	//----- nvinfo : EIATTR_EXIT_INSTR_OFFSETS
	.align		4
        /*0024*/ 	.byte	0x04, 0x1c
        /*0026*/ 	.short	(.L_124 - .L_123)


	//   ....[0]....
.L_123:
        /*0028*/ 	.word	0x00000010


	//----- nvinfo : EIATTR_MAX_THREADS
	.align		4
.L_124:
        /*002c*/ 	.byte	0x04, 0x05
        /*002e*/ 	.short	(.L_126 - .L_125)
.L_125:
        /*0030*/ 	.word	0x00000080
        /*0034*/ 	.word	0x00000001
        /*0038*/ 	.word	0x00000001


	//----- nvinfo : EIATTR_CBANK_PARAM_SIZE
	.align		4
.L_126:
        /*003c*/ 	.byte	0x03, 0x19
        /*003e*/ 	.short	0x0418


	//----- nvinfo : EIATTR_PARAM_CBANK
	.align		4
        /*0040*/ 	.byte	0x04, 0x0a
        /*0042*/ 	.short	(.L_128 - .L_127)
	.align		4
.L_127:
        /*0044*/ 	.word	index@(.nv.constant0._ZN7cutlass13device_kernelIN5flash19enable_sm80_to_sm89INS1_16FlashAttnFwdSm80INS1_25CollectiveMainloopFwdSm80ILi4ELi1ELb0EN4cute5tupleIJNS5_1CILi128EEENS7_ILi64EEES8_EEELi128ENS_6half_tEfNS_4arch4Sm80ELb0ELb0ELb0ELb0ELb1ELb0ELb1ELb1EEENS1_21CollectiveEpilogueFwdINS6_IJS8_S8_S9_EEENS6_IJNS7_ILi1EEESH_SH_EEESB_SD_Li128ELb0ELb1ELb1ELb0EEENS1_19SingleTileSchedulerILb0ELb1ELb1ELi128EEEEEEEEEvNT_6ParamsE)
        /*0048*/ 	.short	0x0210
        /*004a*/ 	.short	0x0418


	//----- nvinfo : EIATTR_SW_WAR
	.align		4
.L_128:
        /*004c*/ 	.byte	0x04, 0x36
        /*004e*/ 	.short	(.L_130 - .L_129)
.L_129:
        /*0050*/ 	.word	0x00000008
.L_130:


//--------------------- .nv.info._ZN7cutlass13device_kernelIN5flash19enable_sm80_to_sm89INS1_16FlashAttnFwdSm80INS1_25CollectiveMainloopFwdSm80ILi8ELi1ELb1EN4cute5tupleIJNS5_1CILi128EEENS7_ILi112EEES8_EEELi128ENS_6half_tEfNS_4arch4Sm80ELb0ELb0ELb0ELb1ELb1ELb0ELb1ELb1EEENS1_21CollectiveEpilogueFwdINS6_IJS8_S8_S9_EEENS6_IJNS7_ILi1EEESH_SH_EEESB_SD_Li256ELb1ELb1ELb1ELb0EEENS1_36VarlenDynamicPersistentTileSchedulerILi128ELi112ELi256ELi256ELb1ELb1ELb0ELb0ELb1ELb1EEEEEEEEEvNT_6ParamsE --------------------------
	.section	.nv.info._ZN7cutlass13device_kernelIN5flash19enable_sm80_to_sm89INS1_16FlashAttnFwdSm80INS1_25CollectiveMainloopFwdSm80ILi8ELi1ELb1EN4cute5tupleIJNS5_1CILi128EEENS7_ILi112EEES8_EEELi128ENS_6half_tEfNS_4arch4Sm80ELb0ELb0ELb0ELb1ELb1ELb0ELb1ELb1EEENS1_21CollectiveEpilogueFwdINS6_IJS8_S8_S9_EEENS6_IJNS7_ILi1EEESH_SH_EEESB_SD_Li256ELb1ELb1ELb1ELb0EEENS1_36VarlenDynamicPersistentTileSchedulerILi128ELi112ELi256ELi256ELb1ELb1ELb0ELb0ELb1ELb1EEEEEEEEEvNT_6ParamsE,"",@"SHT_CUDA_INFO"
	.sectionflags	@""
	.align	4


	//----- nvinfo : EIATTR_CUDA_API_VERSION
	.align		4
        /*0000*/ 	.byte	0x04, 0x37
        /*0002*/ 	.short	(.L_132 - .L_131)
.L_131:
        /*0004*/ 	.word	0x00000082


	//----- nvinfo : EIATTR_KPARAM_INFO
	.align		4
.L_132:
        /*0008*/ 	.byte	0x04, 0x17
        /*000a*/ 	.short	(.L_134 - .L_133)
.L_133:
        /*000c*/ 	.word	0x00000000
        /*0010*/ 	.short	0x0000
        /*0012*/ 	.short	0x0000
        /*0014*/ 	.byte	0x00, 0xf0, 0xe1, 0x10


	//----- nvinfo : EIATTR_SPARSE_MMA_MASK
	.align		4
.L_134:
        /*0018*/ 	.byte	0x03, 0x50
        /*001a*/ 	.short	0x0000


	//----- nvinfo : EIATTR_MAXREG_COUNT
	.align		4
        /*001c*/ 	.byte	0x03, 0x1b
        /*001e*/ 	.short	0x00ff


	//----- nvinfo : EIATTR_MERCURY_ISA_VERSION
	.align		4
        /*0020*/ 	.byte	0x03, 0x5f
        /*0022*/ 	.short	0x0101


	//----- nvinfo : EIATTR_EXIT_INSTR_OFFSETS
	.align		4
        /*0024*/ 	.byte	0x04, 0x1c
        /*0026*/ 	.short	(.L_136 - .L_135)


	//   ....[0]....
.L_135:
        /*0028*/ 	.word	0x00000010


	//----- nvinfo : EIATTR_MAX_THREADS
	.align		4
.L_136:
        /*002c*/ 	.byte	0x04, 0x05
        /*002e*/ 	.short	(.L_138 - .L_137)
.L_137:
        /*0030*/ 	.word	0x00000100
        /*0034*/ 	.word	0x00000001
        /*0038*/ 	.word	0x00000001


	//----- nvinfo : EIATTR_CBANK_PARAM_SIZE
	.align		4
.L_138:
        /*003c*/ 	.byte	0x03, 0x19
        /*003e*/ 	.short	0x0438


	//----- nvinfo : EIATTR_PARAM_CBANK
	.align		4
        /*0040*/ 	.byte	0x04, 0x0a
        /*0042*/ 	.short	(.L_140 - .L_139)
	.align		4
.L_139:
        /*0044*/ 	.word	index@(.nv.constant0._ZN7cutlass13device_kernelIN5flash19enable_sm80_to_sm89INS1_16FlashAttnFwdSm80INS1_25CollectiveMainloopFwdSm80ILi8ELi1ELb1EN4cute5tupleIJNS5_1CILi128EEENS7_ILi112EEES8_EEELi128ENS_6half_tEfNS_4arch4Sm80ELb0ELb0ELb0ELb1ELb1ELb0ELb1ELb1EEENS1_21CollectiveEpilogueFwdINS6_IJS8_S8_S9_EEENS6_IJNS7_ILi1EEESH_SH_EEESB_SD_Li256ELb1ELb1ELb1ELb0EEENS1_36VarlenDynamicPersistentTileSchedulerILi128ELi112ELi256ELi256ELb1ELb1ELb0ELb0ELb1ELb1EEEEEEEEEvNT_6ParamsE)
        /*0048*/ 	.short	0x0210
        /*004a*/ 	.short	0x0438


	//----- nvinfo : EIATTR_SW_WAR
	.align		4
.L_140:
        /*004c*/ 	.byte	0x04, 0x36
        /*004e*/ 	.short	(.L_142 - .L_141)
.L_141:
        /*0050*/ 	.word	0x00000008
.L_142:


//--------------------- .nv.info._ZN7cutlass13device_kernelIN5flash19enable_sm80_to_sm89INS1_16FlashAttnFwdSm80INS1_25CollectiveMainloopFwdSm80ILi8ELi1ELb1EN4cute5tupleIJNS5_1CILi128EEENS7_ILi112EEES8_EEELi128ENS_6half_tEfNS_4arch4Sm80ELb0ELb0ELb0ELb1ELb1ELb1ELb1ELb1EEENS1_21CollectiveEpilogueFwdINS6_IJS8_S8_S9_EEENS6_IJNS7_ILi1EEESH_SH_EEESB_SD_Li256ELb1ELb1ELb1ELb0EEENS1_36VarlenDynamicPersistentTileSchedulerILi128ELi112ELi256ELi256ELb1ELb1ELb0ELb0ELb1ELb1EEEEEEEEEvNT_6ParamsE --------------------------
	.section	.nv.info._ZN7cutlass13device_kernelIN5flash19enable_sm80_to_sm89INS1_16FlashAttnFwdSm80INS1_25CollectiveMainloopFwdSm80ILi8ELi1ELb1EN4cute5tupleIJNS5_1CILi128EEENS7_ILi112EEES8_EEELi128ENS_6half_tEfNS_4arch4Sm80ELb0ELb0ELb0ELb1ELb1ELb1ELb1ELb1EEENS1_21CollectiveEpilogueFwdINS6_IJS8_S8_S9_EEENS6_IJNS7_ILi1EEESH_SH_EEESB_SD_Li256ELb1ELb1ELb1ELb0EEENS1_36VarlenDynamicPersistentTileSchedulerILi128ELi112ELi256ELi256ELb1ELb1ELb0ELb0ELb1ELb1EEEEEEEEEvNT_6ParamsE,"",@"SHT_CUDA_INFO"
	.sectionflags	@""
	.align	4


	//----- nvinfo : EIATTR_CUDA_API_VERSION
	.align		4
        /*0000*/ 	.byte	0x04, 0x37
        /*0002*/ 	.short	(.L_144 - .L_143)
.L_143:
        /*0004*/ 	.word	0x00000082


	//----- nvinfo : EIATTR_KPARAM_INFO
	.align		4
.L_144:
        /*0008*/ 	.byte	0x04, 0x17
        /*000a*/ 	.short	(.L_146 - .L_145)
.L_145:
        /*000c*/ 	.word	0x00000000
        /*0010*/ 	.short	0x0000
        /*0012*/ 	.short	0x0000
        /*0014*/ 	.byte	0x00, 0xf0, 0xe1, 0x10


	//----- nvinfo : EIATTR_SPARSE_MMA_MASK
	.align		4
.L_146:
        /*0018*/ 	.byte	0x03, 0x50
        /*001a*/ 	.short	0x0000


	//----- nvinfo : EIATTR_MAXREG_COUNT
	.align		4
        /*001c*/ 	.byte	0x03, 0x1b
        /*001e*/ 	.short	0x00ff


	//----- nvinfo : EIATTR_MERCURY_ISA_VERSION
	.align		4
        /*0020*/ 	.byte	0x03, 0x5f
        /*0022*/ 	.short	0x0101


	//----- nvinfo : EIATTR_EXIT_INSTR_OFFSETS
	.align		4
        /*0024*/ 	.byte	0x04, 0x1c
        /*0026*/ 	.short	(.L_148 - .L_147)


	//   ....[0]....
.L_147:
        /*0028*/ 	.word	0x00000010


	//----- nvinfo : EIATTR_MAX_THREADS
	.align		4
.L_148:
        /*002c*/ 	.byte	0x04, 0x05
        /*002e*/ 	.short	(.L_150 - .L_149)
.L_149:
        /*0030*/ 	.word	0x00000100
        /*0034*/ 	.word	0x00000001
        /*0038*/ 	.word	0x00000001


	//----- nvinfo : EIATTR_CBANK_PARAM_SIZE
	.align		4
.L_150:
        /*003c*/ 	.byte	0x03, 0x19
        /*003e*/ 	.short	0x0438


	//----- nvinfo : EIATTR_PARAM_CBANK
	.align		4
        /*0040*/ 	.byte	0x04, 0x0a
        /*0042*/ 	.short	(.L_152 - .L_151)
	.align		4
.L_151:
        /*0044*/ 	.word	index@(.nv.constant0._ZN7cutlass13device_kernelIN5flash19enable_sm80_to_sm89INS1_16FlashAttnFwdSm80INS1_25CollectiveMainloopFwdSm80ILi8ELi1ELb1EN4cute5tupleIJNS5_1CILi128EEENS7_ILi112EEES8_EEELi128ENS_6half_tEfNS_4arch4Sm80ELb0ELb0ELb0ELb1ELb1ELb1ELb1ELb1EEENS1_21CollectiveEpilogueFwdINS6_IJS8_S8_S9_EEENS6_IJNS7_ILi1EEESH_SH_EEESB_SD_Li256ELb1ELb1ELb1ELb0EEENS1_36VarlenDynamicPersistentTileSchedulerILi128ELi112ELi256ELi256ELb1ELb1ELb0ELb0ELb1ELb1EEEEEEEEEvNT_6ParamsE)
        /*0048*/ 	.short	0x0210
        /*004a*/ 	.short	0x0438


	//----- nvinfo : EIATTR_SW_WAR
	.align		4
.L_152:
        /*004c*/ 	.byte	0x04, 0x36
        /*004e*/ 	.short	(.L_154 - .L_153)
.L_153:
        /*0050*/ 	.word	0x00000008
.L_154:


//--------------------- .nv.info._ZN7cutlass13device_kernelIN5flash19enable_sm80_to_sm89INS1_16FlashAttnFwdSm80INS1_25CollectiveMainloopFwdSm80ILi4ELi1ELb0EN4cute5tupleIJNS5_1CILi128EEENS7_ILi48EEES8_EEELi128ENS_6half_tEfNS_4arch4Sm80ELb0ELb1ELb0ELb0ELb1ELb0ELb1ELb1EEENS1_21CollectiveEpilogueFwdINS6_IJS8_S8_S9_EEENS6_IJNS7_ILi1EEESH_SH_EEESB_SD_Li128ELb0ELb1ELb1ELb0EEENS1_19SingleTileSchedulerILb0ELb1ELb1ELi128EEEEEEEEEvNT_6ParamsE --------------------------
	.section	.nv.info._ZN7cutlass13device_kernelIN5flash19enable_sm80_to_sm89INS1_16FlashAttnFwdSm80INS1_25CollectiveMainloopFwdSm80ILi4ELi1ELb0EN4cute5tupleIJNS5_1CILi128EEENS7_ILi48EEES8_EEELi128ENS_6half_tEfNS_4arch4Sm80ELb0ELb1ELb0ELb0ELb1ELb0ELb1ELb1EEENS1_21CollectiveEpilogueFwdINS6_IJS8_S8_S9_EEENS6_IJNS7_ILi1EEESH_SH_EEESB_SD_Li128ELb0ELb1ELb1ELb0EEENS1_19SingleTileSchedulerILb0ELb1ELb1ELi128EEEEEEEEEvNT_6ParamsE,"",@"SHT_CUDA_INFO"
	.sectionflags	@""
	.align	4


	//----- nvinfo : EIATTR_CUDA_API_VERSION
	.align		4
        /*0000*/ 	.byte	0x04, 0x37
        /*0002*/ 	.short	(.L_156 - .L_155)
.L_155:
        /*0004*/ 	.word	0x00000082


	//----- nvinfo : EIATTR_KPARAM_INFO
	.align		4
.L_156:
        /*0008*/ 	.byte	0x04, 0x17
        /*000a*/ 	.short	(.L_158 - .L_157)
.L_157:
        /*000c*/ 	.word	0x00000000
        /*0010*/ 	.short	0x0000
        /*0012*/ 	.short	0x0000
        /*0014*/ 	.byte	0x00, 0xf0, 0x61, 0x10


	//----- nvinfo : EIATTR_SPARSE_MMA_MASK
	.align		4
.L_158:
        /*0018*/ 	.byte	0x03, 0x50
        /*001a*/ 	.short	0x0000


	//----- nvinfo : EIATTR_MAXREG_COUNT
	.align		4
        /*001c*/ 	.byte	0x03, 0x1b
        /*001e*/ 	.short	0x00ff


	//----- nvinfo : EIATTR_MERCURY_ISA_VERSION
	.align		4
        /*0020*/ 	.byte	0x03, 0x5f
        /*0022*/ 	.short	0x0101


	//----- nvinfo : EIATTR_EXIT_INSTR_OFFSETS
	.align		4
        /*0024*/ 	.byte	0x04, 0x1c
        /*0026*/ 	.short	(.L_160 - .L_159)


	//   ....[0]....
.L_159:
        /*0028*/ 	.word	0x00000010


	//----- nvinfo : EIATTR_MAX_THREADS
	.align		4
.L_160:
        /*002c*/ 	.byte	0x04, 0x05
        /*002e*/ 	.short	(.L_162 - .L_161)
.L_161:
        /*0030*/ 	.word	0x00000080
        /*0034*/ 	.word	0x00000001
        /*0038*/ 	.word	0x00000001


	//----- nvinfo : EIATTR_CBANK_PARAM_SIZE
	.align		4
.L_162:
        /*003c*/ 	.byte	0x03, 0x19
        /*003e*/ 	.short	0x0418


	//----- nvinfo : EIATTR_PARAM_CBANK
	.align		4
        /*0040*/ 	.byte	0x04, 0x0a
        /*0042*/ 	.short	(.L_164 - .L_163)
	.align		4
.L_163:
        /*0044*/ 	.word	index@(.nv.constant0._ZN7cutlass13device_kernelIN5flash19enable_sm80_to_sm89INS1_16FlashAttnFwdSm80INS1_25CollectiveMainloopFwdSm80ILi4ELi1ELb0EN4cute5tupleIJNS5_1CILi128EEENS7_ILi48EEES8_EEELi128ENS_6half_tEfNS_4arch4Sm80ELb0ELb1ELb0ELb0ELb1ELb0ELb1ELb1EEENS1_21CollectiveEpilogueFwdINS6_IJS8_S8_S9_EEENS6_IJNS7_ILi1EEESH_SH_EEESB_SD_Li128ELb0ELb1ELb1ELb0EEENS1_19SingleTileSchedulerILb0ELb1ELb1ELi128EEEEEEEEEvNT_6ParamsE)
        /*0048*/ 	.short	0x0210
        /*004a*/ 	.short	0x0418


	//----- nvinfo : EIATTR_SW_WAR
	.align		4
.L_164:
        /*004c*/ 	.byte	0x04, 0x36
        /*004e*/ 	.short	(.L_166 - .L_165)
.L_165:
        /*0050*/ 	.word	0x00000008
.L_166:


//--------------------- .nv.info._ZN7cutlass13device_kernelIN5flash19enable_sm80_to_sm89INS1_16FlashAttnFwdSm80INS1_25CollectiveMainloopFwdSm80ILi8ELi1ELb1EN4cute5tupleIJNS5_1CILi128EEENS7_ILi96EEES8_EEELi128ENS_6half_tEfNS_4arch4Sm80ELb0ELb1ELb0ELb1ELb1ELb0ELb1ELb1EEENS1_21CollectiveEpilogueFwdINS6_IJS8_S8_S9_EEENS6_IJNS7_ILi1EEESH_SH_EEESB_SD_Li256ELb1ELb1ELb1ELb0EEENS1_36VarlenDynamicPersistentTileSchedulerILi128ELi96ELi256ELi256ELb1ELb1ELb0ELb1ELb0ELb1EEEEEEEEEvNT_6ParamsE --------------------------
	.section	.nv.info._ZN7cutlass13device_kernelIN5flash19enable_sm80_to_sm89INS1_16FlashAttnFwdSm80INS1_25CollectiveMainloopFwdSm80ILi8ELi1ELb1EN4cute5tupleIJNS5_1CILi128EEENS7_ILi96EEES8_EEELi128ENS_6half_tEfNS_4arch4Sm80ELb0ELb1ELb0ELb1ELb1ELb0ELb1ELb1EEENS1_21CollectiveEpilogueFwdINS6_IJS8_S8_S9_EEENS6_IJNS7_ILi1EEESH_SH_EEESB_SD_Li256ELb1ELb1ELb1ELb0EEENS1_36VarlenDynamicPersistentTileSchedulerILi128ELi96ELi256ELi256ELb1ELb1ELb0ELb1ELb0ELb1EEEEEEEEEvNT_6ParamsE,"",@"SHT_CUDA_INFO"
	.sectionflags	@""
	.align	4


	//----- nvinfo : EIATTR_CUDA_API_VERSION
	.align		4
        /*0000*/ 	.byte	0x04, 0x37
        /*0002*/ 	.short	(.L_168 - .L_167)
.L_167:
        /*0004*/ 	.word	0x00000082


	//----- nvinfo : EIATTR_KPARAM_INFO
	.align		4
.L_168:
        /*0008*/ 	.byte	0x04, 0x17
        /*000a*/ 	.short	(.L_170 - .L_169)
.L_169:
        /*000c*/ 	.word	0x00000000
        /*0010*/ 	.short	0x0000
        /*0012*/ 	.short	0x0000
        /*0014*/ 	.byte	0x00, 0xf0, 0xe1, 0x10


	//----- nvinfo : EIATTR_SPARSE_MMA_MASK
	.align		4
.L_170:
        /*0018*/ 	.byte	0x03, 0x50
        /*001a*/ 	.short	0x0000


	//----- nvinfo : EIATTR_MAXREG_COUNT
	.align		4
        /*001c*/ 	.byte	0x03, 0x1b
        /*001e*/ 	.short	0x00ff


	//----- nvinfo : EIATTR_MERCURY_ISA_VERSION
	.align		4
        /*0020*/ 	.byte	0x03, 0x5f
        /*0022*/ 	.short	0x0101


	//----- nvinfo : EIATTR_EXIT_INSTR_OFFSETS
	.align		4
        /*0024*/ 	.byte	0x04, 0x1c
        /*0026*/ 	.short	(.L_172 - .L_171)


	//   ....[0]....
.L_171:
        /*0028*/ 	.word	0x00000010


	//----- nvinfo : EIATTR_MAX_THREADS
	.align		4
.L_172:
        /*002c*/ 	.byte	0x04, 0x05
        /*002e*/ 	.short	(.L_174 - .L_173)
.L_173:
        /*0030*/ 	.word	0x00000100
        /*0034*/ 	.word	0x00000001
        /*0038*/ 	.word	0x00000001


	//----- nvinfo : EIATTR_CBANK_PARAM_SIZE
	.align		4
.L_174:
        /*003c*/ 	.byte	0x03, 0x19
        /*003e*/ 	.short	0x0438


	//----- nvinfo : EIATTR_PARAM_CBANK
	.align		4
        /*0040*/ 	.byte	0x04, 0x0a
        /*0042*/ 	.short	(.L_176 - .L_175)
	.align		4
.L_175:
        /*0044*/ 	.word	index@(.nv.constant0._ZN7cutlass13device_kernelIN5flash19enable_sm80_to_sm89INS1_16FlashAttnFwdSm80INS1_25CollectiveMainloopFwdSm80ILi8ELi1ELb1EN4cute5tupleIJNS5_1CILi128EEENS7_ILi96EEES8_EEELi128ENS_6half_tEfNS_4arch4Sm80ELb0ELb1ELb0ELb1ELb1ELb0ELb1ELb1EEENS1_21CollectiveEpilogueFwdINS6_IJS8_S8_S9_EEENS6_IJNS7_ILi1EEESH_SH_EEESB_SD_Li256ELb1ELb1ELb1ELb0EEENS1_36VarlenDynamicPersistentTileSchedulerILi128ELi96ELi256ELi256ELb1ELb1ELb0ELb1ELb0ELb1EEEEEEEEEvNT_6ParamsE)
        /*0048*/ 	.short	0x0210
        /*004a*/ 	.short	0x0438


	//----- nvinfo : EIATTR_SW_WAR
	.align		4
.L_176:
        /*004c*/ 	.byte	0x04, 0x36
        /*004e*/ 	.short	(.L_178 - .L_177)
.L_177:
        /*0050*/ 	.word	0x00000008
.L_178:


//--------------------- .nv.info._ZN7cutlass13device_kernelIN5flash19enable_sm80_to_sm89INS1_16FlashAttnFwdSm80INS1_25CollectiveMainloopFwdSm80ILi8ELi1ELb1EN4cute5tupleIJNS5_1CILi128EEENS7_ILi96EEES8_EEELi128ENS_6half_tEfNS_4arch4Sm80ELb0ELb1ELb0ELb1ELb1ELb1ELb1ELb1EEENS1_21CollectiveEpilogueFwdINS6_IJS8_S8_S9_EEENS6_IJNS7_ILi1EEESH_SH_EEESB_SD_Li256ELb1ELb1ELb1ELb0EEENS1_36VarlenDynamicPersistentTileSchedulerILi128ELi96ELi256ELi256ELb1ELb1ELb0ELb1ELb0ELb1EEEEEEEEEvNT_6ParamsE --------------------------
	.section	.nv.info._ZN7cutlass13device_kernelIN5flash19enable_sm80_to_sm89INS1_16FlashAttnFwdSm80INS1_25CollectiveMainloopFwdSm80ILi8ELi1ELb1EN4cute5tupleIJNS5_1CILi128EEENS7_ILi96EEES8_EEELi128ENS_6half_tEfNS_4arch4Sm80ELb0ELb1ELb0ELb1ELb1ELb1ELb1ELb1EEENS1_21CollectiveEpilogueFwdINS6_IJS8_S8_S9_EEENS6_IJNS7_ILi1EEESH_SH_EEESB_SD_Li256ELb1ELb1ELb1ELb0EEENS1_36VarlenDynamicPersistentTileSchedulerILi128ELi96ELi256ELi256ELb1ELb1ELb0ELb1ELb0ELb1EEEEEEEEEvNT_6ParamsE,"",@"SHT_CUDA_INFO"
	.sectionflags	@""
	.align	4


	//----- nvinfo : EIATTR_CUDA_API_VERSION
	.align		4
        /*0000*/ 	.byte	0x04, 0x37
        /*0002*/ 	.short	(.L_180 - .L_179)
.L_179:
        /*0004*/ 	.word	0x00000082


	//----- nvinfo : EIATTR_KPARAM_INFO
	.align		4
.L_180:
        /*0008*/ 	.byte	0x04, 0x17
        /*000a*/ 	.short	(.L_182 - .L_181)
.L_181:
        /*000c*/ 	.word	0x00000000
        /*0010*/ 	.short	0x0000
        /*0012*/ 	.short	0x0000
        /*0014*/ 	.byte	0x00, 0xf0, 0xe1, 0x10


	//----- nvinfo : EIATTR_SPARSE_MMA_MASK
	.align		4
.L_182:
        /*0018*/ 	.byte	0x03, 0x50
        /*001a*/ 	.short	0x0000


	//----- nvinfo : EIATTR_MAXREG_COUNT
	.align		4
        /*001c*/ 	.byte	0x03, 0x1b
        /*001e*/ 	.short	0x00ff


	//----- nvinfo : EIATTR_MERCURY_ISA_VERSION
	.align		4
        /*0020*/ 	.byte	0x03, 0x5f
        /*0022*/ 	.short	0x0101


	//----- nvinfo : EIATTR_EXIT_INSTR_OFFSETS
	.align		4
        /*0024*/ 	.byte	0x04, 0x1c
        /*0026*/ 	.short	(.L_184 - .L_183)


	//   ....[0]....
.L_183:
        /*0028*/ 	.word	0x00000010


	//----- nvinfo : EIATTR_MAX_THREADS
	.align		4
.L_184:
        /*002c*/ 	.byte	0x04, 0x05
        /*002e*/ 	.short	(.L_186 - .L_185)
.L_185:
        /*0030*/ 	.word	0x00000100
        /*0034*/ 	.word	0x00000001
        /*0038*/ 	.word	0x00000001


	//----- nvinfo : EIATTR_CBANK_PARAM_SIZE
	.align		4
.L_186:
        /*003c*/ 	.byte	0x03, 0x19
        /*003e*/ 	.short	0x0438


	//----- nvinfo : EIATTR_PARAM_CBANK
	.align		4
        /*0040*/ 	.byte	0x04, 0x0a
        /*0042*/ 	.short	(.L_188 - .L_187)
	.align		4
.L_187:
        /*0044*/ 	.word	index@(.nv.constant0._ZN7cutlass13device_kernelIN5flash19enable_sm80_to_sm89INS1_16FlashAttnFwdSm80INS1_25CollectiveMainloopFwdSm80ILi8ELi1ELb1EN4cute5tupleIJNS5_1CILi128EEENS7_ILi96EEES8_EEELi128ENS_6half_tEfNS_4arch4Sm80ELb0ELb1ELb0ELb1ELb1ELb1ELb1ELb1EEENS1_21CollectiveEpilogueFwdINS6_IJS8_S8_S9_EEENS6_IJNS7_ILi1EEESH_SH_EEESB_SD_Li256ELb1ELb1ELb1ELb0EEENS1_36VarlenDynamicPersistentTileSchedulerILi128ELi96ELi256ELi256ELb1ELb1ELb0ELb1ELb0ELb1EEEEEEEEEvNT_6ParamsE)
        /*0048*/ 	.short	0x0210
        /*004a*/ 	.short	0x0438


	//----- nvinfo : EIATTR_SW_WAR
	.align		4
.L_188:
        /*004c*/ 	.byte	0x04, 0x36
        /*004e*/ 	.short	(.L_190 - .L_189)
.L_189:
        /*0050*/ 	.word	0x00000008
.L_190:


//--------------------- .nv.info._ZN7cutlass13device_kernelIN5flash19enable_sm80_to_sm89INS1_16FlashAttnFwdSm80INS1_25CollectiveMainloopFwdSm80ILi4ELi1ELb0EN4cute5tupleIJNS5_1CILi128EEENS7_ILi64EEES8_EEELi128ENS_6half_tEfNS_4arch4Sm80ELb1ELb0ELb0ELb0ELb1ELb0ELb1ELb1EEENS1_21CollectiveEpilogueFwdINS6_IJS8_S8_S9_EEENS6_IJNS7_ILi1EEESH_SH_EEESB_SD_Li128ELb0ELb1ELb1ELb0EEENS1_30DynamicPersistentTileSchedulerILi128ELi128ELb1ELb1ELb0EEEEEEEEEvNT_6ParamsE --------------------------
	.section	.nv.info._ZN7cutlass13device_kernelIN5flash19enable_sm80_to_sm89INS1_16FlashAttnFwdSm80INS1_25CollectiveMainloopFwdSm80ILi4ELi1ELb0EN4cute5tupleIJNS5_1CILi128EEENS7_ILi64EEES8_EEELi128ENS_6half_tEfNS_4arch4Sm80ELb1ELb0ELb0ELb0ELb1ELb0ELb1ELb1EEENS1_21CollectiveEpilogueFwdINS6_IJS8_S8_S9_EEENS6_IJNS7_ILi1EEESH_SH_EEESB_SD_Li128ELb0ELb1ELb1ELb0EEENS1_30DynamicPersistentTileSchedulerILi128ELi128ELb1ELb1ELb0EEEEEEEEEvNT_6ParamsE,"",@"SHT_CUDA_INFO"
	.sectionflags	@""
	.align	4


	//----- nvinfo : EIATTR_CUDA_API_VERSION
	.align		4
        /*0000*/ 	.byte	0x04, 0x37
        /*0002*/ 	.short	(.L_192 - .L_191)
.L_191:
        /*0004*/ 	.word	0x00000082


	//----- nvinfo : EIATTR_KPARAM_INFO
	.align		4
.L_192:
        /*0008*/ 	.byte	0x04, 0x17
        /*000a*/ 	.short	(.L_194 - .L_193)
.L_193:
        /*000c*/ 	.word	0x00000000
        /*0010*/ 	.short	0x0000
        /*0012*/ 	.short	0x0000
        /*0014*/ 	.byte	0x00, 0xf0, 0xa1, 0x10


	//----- nvinfo : EIATTR_SPARSE_MMA_MASK
	.align		4
.L_194:
        /*0018*/ 	.byte	0x03, 0x50
        /*001a*/ 	.short	0x0000


	//----- nvinfo : EIATTR_MAXREG_COUNT
	.align		4
        /*001c*/ 	.byte	0x03, 0x1b
        /*001e*/ 	.short	0x00ff


	//----- nvinfo : EIATTR_MERCURY_ISA_VERSION
	.align		4
        /*0020*/ 	.byte	0x03, 0x5f
        /*0022*/ 	.short	0x0101


	//----- nvinfo : EIATTR_EXIT_INSTR_OFFSETS
	.align		4
        /*0024*/ 	.byte	0x04, 0x1c
        /*0026*/ 	.short	(.L_196 - .L_195)


	//   ....[0]....
.L_195:
        /*0028*/ 	.word	0x00000010


	//----- nvinfo : EIATTR_MAX_THREADS
	.align		4
.L_196:
        /*002c*/ 	.byte	0x04, 0x05
        /*002e*/ 	.short	(.L_198 - .L_197)
.L_197:
        /*0030*/ 	.word	0x00000080
        /*0034*/ 	.word	0x00000001
        /*0038*/ 	.word	0x00000001


	//----- nvinfo : EIATTR_CBANK_PARAM_SIZE
	.align		4
.L_198:
        /*003c*/ 	.byte	0x03, 0x19
        /*003e*/ 	.short	0x0428


	//----- nvinfo : EIATTR_PARAM_CBANK
	.align		4
        /*0040*/ 	.byte	0x04, 0x0a
        /*0042*/ 	.short	(.L_200 - .L_199)
	.align		4
.L_199:
        /*0044*/ 	.word	index@(.nv.constant0._ZN7cutlass13device_kernelIN5flash19enable_sm80_to_sm89INS1_16FlashAttnFwdSm80INS1_25CollectiveMainloopFwdSm80ILi4ELi1ELb0EN4cute5tupleIJNS5_1CILi128EEENS7_ILi64EEES8_EEELi128ENS_6half_tEfNS_4arch4Sm80ELb1ELb0ELb0ELb0ELb1ELb0ELb1ELb1EEENS1_21CollectiveEpilogueFwdINS6_IJS8_S8_S9_EEENS6_IJNS7_ILi1EEESH_SH_EEESB_SD_Li128ELb0ELb1ELb1ELb0EEENS1_30DynamicPersistentTileSchedulerILi128ELi128ELb1ELb1ELb0EEEEEEEEEvNT_6ParamsE)
        /*0048*/ 	.short	0x0210
        /*004a*/ 	.short	0x0428


	//----- nvinfo : EIATTR_SW_WAR
	.align		4
.L_200:
        /*004c*/ 	.byte	0x04, 0x36
        /*004e*/ 	.short	(.L_202 - .L_201)
.L_201:
        /*0050*/ 	.word	0x00000008
.L_202:


//--------------------- .nv.info._ZN7cutlass13device_kernelIN5flash19enable_sm80_to_sm89INS1_16FlashAttnFwdSm80INS1_25CollectiveMainloopFwdSm80ILi8ELi1ELb1EN4cute5tupleIJNS5_1CILi128EEENS7_ILi112EEES8_EEELi128ENS_6half_tEfNS_4arch4Sm80ELb1ELb0ELb0ELb1ELb1ELb0ELb1ELb1EEENS1_21CollectiveEpilogueFwdINS6_IJS8_S8_S9_EEENS6_IJNS7_ILi1EEESH_SH_EEESB_SD_Li256ELb1ELb1ELb1ELb0EEENS1_36VarlenDynamicPersistentTileSchedulerILi128ELi112ELi256ELi256ELb1ELb1ELb0ELb1ELb1ELb1EEEEEEEEEvNT_6ParamsE --------------------------
	.section	.nv.info._ZN7cutlass13device_kernelIN5flash19enable_sm80_to_sm89INS1_16FlashAttnFwdSm80INS1_25CollectiveMainloopFwdSm80ILi8ELi1ELb1EN4cute5tupleIJNS5_1CILi128EEENS7_ILi112EEES8_EEELi128ENS_6half_tEfNS_4arch4Sm80ELb1ELb0ELb0ELb1ELb1ELb0ELb1ELb1EEENS1_21CollectiveEpilogueFwdINS6_IJS8_S8_S9_EEENS6_IJNS7_ILi1EEESH_SH_EEESB_SD_Li256ELb1ELb1ELb1ELb0EEENS1_36VarlenDynamicPersistentTileSchedulerILi128ELi112ELi256ELi256ELb1ELb1ELb0ELb1ELb1ELb1EEEEEEEEEvNT_6ParamsE,"",@"SHT_CUDA_INFO"
	.sectionflags	@""
	.align	4


	//----- nvinfo : EIATTR_CUDA_API_VERSION
	.align		4
        /*0000*/ 	.byte	0x04, 0x37
        /*0002*/ 	.short	(.L_204 - .L_203)
.L_203:
        /*0004*/ 	.word	0x00000082


	//----- nvinfo : EIATTR_KPARAM_INFO
	.align		4
.L_204:
        /*0008*/ 	.byte	0x04, 0x17
        /*000a*/ 	.short	(.L_206 - .L_205)
.L_205:
        /*000c*/ 	.word	0x00000000
        /*0010*/ 	.short	0x0000
        /*0012*/ 	.short	0x0000
        /*0014*/ 	.byte	0x00, 0xf0, 0xe1, 0x10


	//----- nvinfo : EIATTR_SPARSE_MMA_MASK
	.align		4
.L_206:
        /*0018*/ 	.byte	0x03, 0x50
        /*001a*/ 	.short	0x0000


	//----- nvinfo : EIATTR_MAXREG_COUNT
	.align		4
        /*001c*/ 	.byte	0x03, 0x1b
        /*001e*/ 	.short	0x00ff


	//----- nvinfo : EIATTR_MERCURY_ISA_VERSION
	.align		4
        /*0020*/ 	.byte	0x03, 0x5f
        /*0022*/ 	.short	0x0101


	//----- nvinfo : EIATTR_EXIT_INSTR_OFFSETS
	.align		4
        /*0024*/ 	.byte	0x04, 0x1c
        /*0026*/ 	.short	(.L_208 - .L_207)


	//   ....[0]....
.L_207:
        /*0028*/ 	.word	0x00000010


	//----- nvinfo : EIATTR_MAX_THREADS
	.align		4
.L_208:
        /*002c*/ 	.byte	0x04, 0x05
        /*002e*/ 	.short	(.L_210 - .L_209)
.L_209:
        /*0030*/ 	.word	0x00000100
        /*0034*/ 	.word	0x00000001
        /*0038*/ 	.word	0x00000001


	//----- nvinfo : EIATTR_CBANK_PARAM_SIZE
	.align		4
.L_210:
        /*003c*/ 	.byte	0x03, 0x19
        /*003e*/ 	.short	0x0438


	//----- nvinfo : EIATTR_PARAM_CBANK
	.align		4
        /*0040*/ 	.byte	0x04, 0x0a
        /*0042*/ 	.short	(.L_212 - .L_211)
	.align		4
.L_211:
        /*0044*/ 	.word	index@(.nv.constant0._ZN7cutlass13device_kernelIN5flash19enable_sm80_to_sm89INS1_16FlashAttnFwdSm80INS1_25CollectiveMainloopFwdSm80ILi8ELi1ELb1EN4cute5tupleIJNS5_1CILi128EEENS7_ILi112EEES8_EEELi128ENS_6half_tEfNS_4arch4Sm80ELb1ELb0ELb0ELb1ELb1ELb0ELb1ELb1EEENS1_21CollectiveEpilogueFwdINS6_IJS8_S8_S9_EEENS6_IJNS7_ILi1EEESH_SH_EEESB_SD_Li256ELb1ELb1ELb1ELb0EEENS1_36VarlenDynamicPersistentTileSchedulerILi128ELi112ELi256ELi256ELb1ELb1ELb0ELb1ELb1ELb1EEEEEEEEEvNT_6ParamsE)
        /*0048*/ 	.short	0x0210
        /*004a*/ 	.short	0x0438


	//----- nvinfo : EIATTR_SW_WAR
	.align		4
.L_212:
        /*004c*/ 	.byte	0x04, 0x36
        /*004e*/ 	.short	(.L_214 - .L_213)
.L_213:
        /*0050*/ 	.word	0x00000008
.L_214:


//--------------------- .nv.info._ZN7cutlass13device_kernelIN5flash19enable_sm80_to_sm89INS1_16FlashAttnFwdSm80INS1_25CollectiveMainloopFwdSm80ILi8ELi1ELb1EN4cute5tupleIJNS5_1CILi128EEENS7_ILi112EEES8_EEELi128ENS_6half_tEfNS_4arch4Sm80ELb1ELb0ELb0ELb1ELb1ELb1ELb1ELb1EEENS1_21CollectiveEpilogueFwdINS6_IJS8_S8_S9_EEENS6_IJNS7_ILi1EEESH_SH_EEESB_SD_Li256ELb1ELb1ELb1ELb0EEENS1_36VarlenDynamicPersistentTileSchedulerILi128ELi112ELi256ELi256ELb1ELb1ELb0ELb1ELb1ELb1EEEEEEEEEvNT_6ParamsE --------------------------
	.section	.nv.info._ZN7cutlass13device_kernelIN5flash19enable_sm80_to_sm89INS1_16FlashAttnFwdSm80INS1_25CollectiveMainloopFwdSm80ILi8ELi1ELb1EN4cute5tupleIJNS5_1CILi128EEENS7_ILi112EEES8_EEELi128ENS_6half_tEfNS_4arch4Sm80ELb1ELb0ELb0ELb1ELb1ELb1ELb1ELb1EEENS1_21CollectiveEpilogueFwdINS6_IJS8_S8_S9_EEENS6_IJNS7_ILi1EEESH_SH_EEESB_SD_Li256ELb1ELb1ELb1ELb0EEENS1_36VarlenDynamicPersistentTileSchedulerILi128ELi112ELi256ELi256ELb1ELb1ELb0ELb1ELb1ELb1EEEEEEEEEvNT_6ParamsE,"",@"SHT_CUDA_INFO"
	.sectionflags	@""
	.align	4


	//----- nvinfo : EIATTR_CUDA_API_VERSION
	.align		4
        /*0000*/ 	.byte	0x04, 0x37
        /*0002*/ 	.short	(.L_216 - .L_215)
.L_215:
        /*0004*/ 	.word	0x00000082


	//----- nvinfo : EIATTR_KPARAM_INFO
	.align		4
.L_216:
        /*0008*/ 	.byte	0x04, 0x17
        /*000a*/ 	.short	(.L_218 - .L_217)
.L_217:
        /*000c*/ 	.word	0x00000000
        /*0010*/ 	.short	0x0000
        /*0012*/ 	.short	0x0000
        /*0014*/ 	.byte	0x00, 0xf0, 0xe1, 0x10


	//----- nvinfo : EIATTR_SPARSE_MMA_MASK
	.align		4
.L_218:
        /*0018*/ 	.byte	0x03, 0x50
        /*001a*/ 	.short	0x0000


	//----- nvinfo : EIATTR_MAXREG_COUNT
	.align		4
        /*001c*/ 	.byte	0x03, 0x1b
        /*001e*/ 	.short	0x00ff


	//----- nvinfo : EIATTR_MERCURY_ISA_VERSION
	.align		4
        /*0020*/ 	.byte	0x03, 0x5f
        /*0022*/ 	.short	0x0101


	//----- nvinfo : EIATTR_EXIT_INSTR_OFFSETS
	.align		4
        /*0024*/ 	.byte	0x04, 0x1c
        /*0026*/ 	.short	(.L_220 - .L_219)


	//   ....[0]....
.L_219:
        /*0028*/ 	.word	0x00000010


	//----- nvinfo : EIATTR_MAX_THREADS
	.align		4
.L_220:
        /*002c*/ 	.byte	0x04, 0x05
        /*002e*/ 	.short	(.L_222 - .L_221)
.L_221:
        /*0030*/ 	.word	0x00000100
        /*0034*/ 	.word	0x00000001
        /*0038*/ 	.word	0x00000001


	//----- nvinfo : EIATTR_CBANK_PARAM_SIZE
	.align		4
.L_222:
        /*003c*/ 	.byte	0x03, 0x19
        /*003e*/ 	.short	0x0438


	//----- nvinfo : EIATTR_PARAM_CBANK
	.align		4
        /*0040*/ 	.byte	0x04, 0x0a
        /*0042*/ 	.short	(.L_224 - .L_223)
	.align		4
.L_223:
        /*0044*/ 	.word	index@(.nv.constant0._ZN7cutlass13device_kernelIN5flash19enable_sm80_to_sm89INS1_16FlashAttnFwdSm80INS1_25CollectiveMainloopFwdSm80ILi8ELi1ELb1EN4cute5tupleIJNS5_1CILi128EEENS7_ILi112EEES8_EEELi128ENS_6half_tEfNS_4arch4Sm80ELb1ELb0ELb0ELb1ELb1ELb1ELb1ELb1EEENS1_21CollectiveEpilogueFwdINS6_IJS8_S8_S9_EEENS6_IJNS7_ILi1EEESH_SH_EEESB_SD_Li256ELb1ELb1ELb1ELb0EEENS1_36VarlenDynamicPersistentTileSchedulerILi128ELi112ELi256ELi256ELb1ELb1ELb0ELb1ELb1ELb1EEEEEEEEEvNT_6ParamsE)
        /*0048*/ 	.short	0x0210
        /*004a*/ 	.short	0x0438


	//----- nvinfo : EIATTR_SW_WAR
	.align		4
.L_224:
        /*004c*/ 	.byte	0x04, 0x36
        /*004e*/ 	.short	(.L_226 - .L_225)
.L_225:
        /*0050*/ 	.word	0x00000008
.L_226:


//--------------------- .nv.callgraph             --------------------------
	.section	.nv.callgraph,"",@"SHT_CUDA_CALLGRAPH"
	.align	4
	.sectionentsize	8
	.align		4
        /*0000*/ 	.word	0x00000000
	.align		4
        /*0004*/ 	.word	0xffffffff
	.align		4
        /*0008*/ 	.word	0x00000000
	.align		4
        /*000c*/ 	.word	0xfffffffe
	.align		4
        /*0010*/ 	.word	0x00000000
	.align		4
        /*0014*/ 	.word	0xfffffffd
	.align		4
        /*0018*/ 	.word	0x00000000
	.align		4
        /*001c*/ 	.word	0xfffffffc


//--------------------- .nv.constant4             --------------------------
	.section	.nv.constant4,"a",@progbits
	.align	8
	.align		8
.nv.constant4:
        /*0000*/ 	.dword	_ZN78_INTERNAL_c4c2231f_42_flash_fwd_hdim128_fp16_paged_split_sm80_cu_ee213261_30164cuda3std3__45__cpo5beginE
	.align		8
        /*0008*/ 	.dword	_ZN78_INTERNAL_c4c2231f_42_flash_fwd_hdim128_fp16_paged_split_sm80_cu_ee213261_30164cuda3std3__45__cpo3endE
	.align		8
        /*0010*/ 	.dword	_ZN78_INTERNAL_c4c2231f_42_flash_fwd_hdim128_fp16_paged_split_sm80_cu_ee213261_30164cuda3std3__45__cpo6cbeginE
	.align		8
        /*0018*/ 	.dword	_ZN78_INTERNAL_c4c2231f_42_flash_fwd_hdim128_fp16_paged_split_sm80_cu_ee213261_30164cuda3std3__45__cpo4cendE
	.align		8
        /*0020*/ 	.dword	_ZN78_INTERNAL_c4c2231f_42_flash_fwd_hdim128_fp16_paged_split_sm80_cu_ee213261_30164cuda3std3__480_GLOBAL__N__c4c2231f_42_flash_fwd_hdim128_fp16_paged_split_sm80_cu_ee213261_30166ignoreE
	.align		8
        /*0028*/ 	.dword	_ZN78_INTERNAL_c4c2231f_42_flash_fwd_hdim128_fp16_paged_split_sm80_cu_ee213261_30164cuda3std3__419piecewise_constructE
	.align		8
        /*0030*/ 	.dword	_ZN78_INTERNAL_c4c2231f_42_flash_fwd_hdim128_fp16_paged_split_sm80_cu_ee213261_30164cuda3std3__48in_placeE
	.align		8
        /*0038*/ 	.dword	_ZN78_INTERNAL_c4c2231f_42_flash_fwd_hdim128_fp16_paged_split_sm80_cu_ee213261_30164cuda3std6ranges3__45__cpo4swapE
	.align		8
        /*0040*/ 	.dword	_ZN78_INTERNAL_c4c2231f_42_flash_fwd_hdim128_fp16_paged_split_sm80_cu_ee213261_30164cuda3std6ranges3__45__cpo9iter_moveE
	.align		8
        /*0048*/ 	.dword	_ZN78_INTERNAL_c4c2231f_42_flash_fwd_hdim128_fp16_paged_split_sm80_cu_ee213261_30164cute7productE
	.align		8
        /*0050*/ 	.dword	_ZN78_INTERNAL_c4c2231f_42_flash_fwd_hdim128_fp16_paged_split_sm80_cu_ee213261_30164cute1_E


//--------------------- .text._ZN7cutlass13device_kernelIN5flash19enable_sm80_to_sm89INS1_16FlashAttnFwdSm80INS1_25CollectiveMainloopFwdSm80ILi8ELi1ELb1EN4cute5tupleIJNS5_1CILi128EEES8_S8_EEELi128ENS_6half_tEfNS_4arch4Sm80ELb0ELb0ELb0ELb0ELb1ELb0ELb1ELb1EEENS1_21CollectiveEpilogueFwdIS9_NS6_IJNS7_ILi1EEESF_SF_EEESA_SC_Li256ELb0ELb1ELb1ELb0EEENS1_19SingleTileSchedulerILb0ELb1ELb1ELi128EEEEEEEEEvNT_6ParamsE --------------------------
	.section	.text._ZN7cutlass13device_kernelIN5flash19enable_sm80_to_sm89INS1_16FlashAttnFwdSm80INS1_25CollectiveMainloopFwdSm80ILi8ELi1ELb1EN4cute5tupleIJNS5_1CILi128EEES8_S8_EEELi128ENS_6half_tEfNS_4arch4Sm80ELb0ELb0ELb0ELb0ELb1ELb0ELb1ELb1EEENS1_21CollectiveEpilogueFwdIS9_NS6_IJNS7_ILi1EEESF_SF_EEESA_SC_Li256ELb0ELb1ELb1ELb0EEENS1_19SingleTileSchedulerILb0ELb1ELb1ELi128EEEEEEEEEvNT_6ParamsE,"ax",@progbits
	.align	128
.text._ZN7cutlass13device_kernelIN5flash19enable_sm80_to_sm89INS1_16FlashAttnFwdSm80INS1_25CollectiveMainloopFwdSm80ILi8ELi1ELb1EN4cute5tupleIJNS5_1CILi128EEES8_S8_EEELi128ENS_6half_tEfNS_4arch4Sm80ELb0ELb0ELb0ELb0ELb1ELb0ELb1ELb1EEENS1_21CollectiveEpilogueFwdIS9_NS6_IJNS7_ILi1EEESF_SF_EEESA_SC_Li256ELb0ELb1ELb1ELb0EEENS1_19SingleTileSchedulerILb0ELb1ELb1ELi128EEEEEEEEEvNT_6ParamsE:
        .type           _ZN7cutlass13device_kernelIN5flash19enable_sm80_to_sm89INS1_16FlashAttnFwdSm80INS1_25CollectiveMainloopFwdSm80ILi8ELi1ELb1EN4cute5tupleIJNS5_1CILi128EEES8_S8_EEELi128ENS_6half_tEfNS_4arch4Sm80ELb0ELb0ELb0ELb0ELb1ELb0ELb1ELb1EEENS1_21CollectiveEpilogueFwdIS9_NS6_IJNS7_ILi1EEESF_SF_EEESA_SC_Li256ELb0ELb1ELb1ELb0EEENS1_19SingleTileSchedulerILb0ELb1ELb1ELi128EEEEEEEEEvNT_6ParamsE,@function
        .size           _ZN7cutlass13device_kernelIN5flash19enable_sm80_to_sm89INS1_16FlashAttnFwdSm80INS1_25CollectiveMainloopFwdSm80ILi8ELi1ELb1EN4cute5tupleIJNS5_1CILi128EEES8_S8_EEELi128ENS_6half_tEfNS_4arch4Sm80ELb0ELb0ELb0ELb0ELb1ELb0ELb1ELb1EEENS1_21CollectiveEpilogueFwdIS9_NS6_IJNS7_ILi1EEESF_SF_EEESA_SC_Li256ELb0ELb1ELb1ELb0EEENS1_19SingleTileSchedulerILb0ELb1ELb1ELi128EEEEEEEEEvNT_6ParamsE,(.L_x_12 - _ZN7cutlass13device_kernelIN5flash19enable_sm80_to_sm89INS1_16FlashAttnFwdSm80INS1_25CollectiveMainloopFwdSm80ILi8ELi1ELb1EN4cute5tupleIJNS5_1CILi128EEES8_S8_EEELi128ENS_6half_tEfNS_4arch4Sm80ELb0ELb0ELb0ELb0ELb1ELb0ELb1ELb1EEENS1_21CollectiveEpilogueFwdIS9_NS6_IJNS7_ILi1EEESF_SF_EEESA_SC_Li256ELb0ELb1ELb1ELb0EEENS1_19SingleTileSchedulerILb0ELb1ELb1ELi128EEEEEEEEEvNT_6ParamsE)
        .other          _ZN7cutlass13device_kernelIN5flash19enable_sm80_to_sm89INS1_16FlashAttnFwdSm80INS1_25CollectiveMainloopFwdSm80ILi8ELi1ELb1EN4cute5tupleIJNS5_1CILi128EEES8_S8_EEELi128ENS_6half_tEfNS_4arch4Sm80ELb0ELb0ELb0ELb0ELb1ELb0ELb1ELb1EEENS1_21CollectiveEpilogueFwdIS9_NS6_IJNS7_ILi1EEESF_SF_EEESA_SC_Li256ELb0ELb1ELb1ELb0EEENS1_19SingleTileSchedulerILb0ELb1ELb1ELi128EEEEEEEEEvNT_6ParamsE,@"STO_CUDA_ENTRY STV_DEFAULT"
_ZN7cutlass13device_kernelIN5flash19enable_sm80_to_sm89INS1_16FlashAttnFwdSm80INS1_25CollectiveMainloopFwdSm80ILi8ELi1ELb1EN4cute5tupleIJNS5_1CILi128EEES8_S8_EEELi128ENS_6half_tEfNS_4arch4Sm80ELb0ELb0ELb0ELb0ELb1ELb0ELb1ELb1EEENS1_21CollectiveEpilogueFwdIS9_NS6_IJNS7_ILi1EEESF_SF_EEESA_SC_Li256ELb0ELb1ELb1ELb0EEENS1_19SingleTileSchedulerILb0ELb1ELb1ELi128EEEEEEEEEvNT_6ParamsE:
[----:B------:R-:W-:Y:S01]  /*0000*/  LDC R1, c[0x0][0x28] ;  /* 0x00000a00ff017b82 */ /* 0x000fe20000000800 */
[----:B------:R-:W-:Y:S05]  /*0010*/  EXIT ;  /* 0x000000000000794d */ /* 0x000fea0003800000 */
.L_x_0:
[----:B------:R-:W-:-:S00]  /*0020*/  BRA `(.L_x_0) ;  /* 0xfffffffc00fc7947 */ /* 0x000fc0000383ffff */
[----:B------:R-:W-:-:S00]  /*0030*/  NOP ;  /* 0x0000000000007918 */ /* 0x000fc00000000000 */
        /* <DEDUP_REMOVED lines=12> */
.L_x_12:


//--------------------- .text._ZN7cutlass13device_kernelIN5flash19enable_sm80_to_sm89INS1_16FlashAttnFwdSm80INS1_25CollectiveMainloopFwdSm80ILi8ELi1ELb1EN4cute5tupleIJNS5_1CILi128EEENS7_ILi96EEES8_EEELi128ENS_6half_tEfNS_4arch4Sm80ELb0ELb1ELb0ELb0ELb1ELb0ELb1ELb1EEENS1_21CollectiveEpilogueFwdINS6_IJS8_S8_S9_EEENS6_IJNS7_ILi1EEESH_SH_EEESB_SD_Li256ELb0ELb1ELb1ELb0EEENS1_19SingleTileSchedulerILb0ELb1ELb1ELi128EEEEEEEEEvNT_6ParamsE --------------------------
	.section	.text._ZN7cutlass13device_kernelIN5flash19enable_sm80_to_sm89INS1_16FlashAttnFwdSm80INS1_25CollectiveMainloopFwdSm80ILi8ELi1ELb1EN4cute5tupleIJNS5_1CILi128EEENS7_ILi96EEES8_EEELi128ENS_6half_tEfNS_4arch4Sm80ELb0ELb1ELb0ELb0ELb1ELb0ELb1ELb1EEENS1_21CollectiveEpilogueFwdINS6_IJS8_S8_S9_EEENS6_IJNS7_ILi1EEESH_SH_EEESB_SD_Li256ELb0ELb1ELb1ELb0EEENS1_19SingleTileSchedulerILb0ELb1ELb1ELi128EEEEEEEEEvNT_6ParamsE,"ax",@progbits
	.align	128
.text._ZN7cutlass13device_kernelIN5flash19enable_sm80_to_sm89INS1_16FlashAttnFwdSm80INS1_25CollectiveMainloopFwdSm80ILi8ELi1ELb1EN4cute5tupleIJNS5_1CILi128EEENS7_ILi96EEES8_EEELi128ENS_6half_tEfNS_4arch4Sm80ELb0ELb1ELb0ELb0ELb1ELb0ELb1ELb1EEENS1_21CollectiveEpilogueFwdINS6_IJS8_S8_S9_EEENS6_IJNS7_ILi1EEESH_SH_EEESB_SD_Li256ELb0ELb1ELb1ELb0EEENS1_19SingleTileSchedulerILb0ELb1ELb1ELi128EEEEEEEEEvNT_6ParamsE:
        .type           _ZN7cutlass13device_kernelIN5flash19enable_sm80_to_sm89INS1_16FlashAttnFwdSm80INS1_25CollectiveMainloopFwdSm80ILi8ELi1ELb1EN4cute5tupleIJNS5_1CILi128EEENS7_ILi96EEES8_EEELi128ENS_6half_tEfNS_4arch4Sm80ELb0ELb1ELb0ELb0ELb1ELb0ELb1ELb1EEENS1_21CollectiveEpilogueFwdINS6_IJS8_S8_S9_EEENS6_IJNS7_ILi1EEESH_SH_EEESB_SD_Li256ELb0ELb1ELb1ELb0EEENS1_19SingleTileSchedulerILb0ELb1ELb1ELi128EEEEEEEEEvNT_6ParamsE,@function
        .size           _ZN7cutlass13device_kernelIN5flash19enable_sm80_to_sm89INS1_16FlashAttnFwdSm80INS1_25CollectiveMainloopFwdSm80ILi8ELi1ELb1EN4cute5tupleIJNS5_1CILi128EEENS7_ILi96EEES8_EEELi128ENS_6half_tEfNS_4arch4Sm80ELb0ELb1ELb0ELb0ELb1ELb0ELb1ELb1EEENS1_21CollectiveEpilogueFwdINS6_IJS8_S8_S9_EEENS6_IJNS7_ILi1EEESH_SH_EEESB_SD_Li256ELb0ELb1ELb1ELb0EEENS1_19SingleTileSchedulerILb0ELb1ELb1ELi128EEEEEEEEEvNT_6ParamsE,(.L_x_13 - _ZN7cutlass13device_kernelIN5flash19enable_sm80_to_sm89INS1_16FlashAttnFwdSm80INS1_25CollectiveMainloopFwdSm80ILi8ELi1ELb1EN4cute5tupleIJNS5_1CILi128EEENS7_ILi96EEES8_EEELi128ENS_6half_tEfNS_4arch4Sm80ELb0ELb1ELb0ELb0ELb1ELb0ELb1ELb1EEENS1_21CollectiveEpilogueFwdINS6_IJS8_S8_S9_EEENS6_IJNS7_ILi1EEESH_SH_EEESB_SD_Li256ELb0ELb1ELb1ELb0EEENS1_19SingleTileSchedulerILb0ELb1ELb1ELi128EEEEEEEEEvNT_6ParamsE)
        .other          _ZN7cutlass13device_kernelIN5flash19enable_sm80_to_sm89INS1_16FlashAttnFwdSm80INS1_25CollectiveMainloopFwdSm80ILi8ELi1ELb1EN4cute5tupleIJNS5_1CILi128EEENS7_ILi96EEES8_EEELi128ENS_6half_tEfNS_4arch4Sm80ELb0ELb1ELb0ELb0ELb1ELb0ELb1ELb1EEENS1_21CollectiveEpilogueFwdINS6_IJS8_S8_S9_EEENS6_IJNS7_ILi1EEESH_SH_EEESB_SD_Li256ELb0ELb1ELb1ELb0EEENS1_19SingleTileSchedulerILb0ELb1ELb1ELi128EEEEEEEEEvNT_6ParamsE,@"STO_CUDA_ENTRY STV_DEFAULT"
_ZN7cutlass13device_kernelIN5flash19enable_sm80_to_sm89INS1_16FlashAttnFwdSm80INS1_25CollectiveMainloopFwdSm80ILi8ELi1ELb1EN4cute5tupleIJNS5_1CILi128EEENS7_ILi96EEES8_EEELi128ENS_6half_tEfNS_4arch4Sm80ELb0ELb1ELb0ELb0ELb1ELb0ELb1ELb1EEENS1_21CollectiveEpilogueFwdINS6_IJS8_S8_S9_EEENS6_IJNS7_ILi1EEESH_SH_EEESB_SD_Li256ELb0ELb1ELb1ELb0EEENS1_19SingleTileSchedulerILb0ELb1ELb1ELi128EEEEEEEEEvNT_6ParamsE:
[----:B------:R-:W-:Y:S01]  /*0000*/  LDC R1, c[0x0][0x28] ;  /* 0x00000a00ff017b82 */ /* 0x000fe20000000800 */
[----:B------:R-:W-:Y:S05]  /*0010*/  EXIT ;  /* 0x000000000000794d */ /* 0x000fea0003800000 */
.L_x_1:
        /* <DEDUP_REMOVED lines=14> */
.L_x_13:


//--------------------- .text._ZN7cutlass13device_kernelIN5flash19enable_sm80_to_sm89INS1_16FlashAttnFwdSm80INS1_25CollectiveMainloopFwdSm80ILi8ELi1ELb1EN4cute5tupleIJNS5_1CILi128EEES8_S8_EEELi128ENS_6half_tEfNS_4arch4Sm80ELb1ELb0ELb0ELb0ELb1ELb0ELb1ELb1EEENS1_21CollectiveEpilogueFwdIS9_NS6_IJNS7_ILi1EEESF_SF_EEESA_SC_Li256ELb0ELb1ELb1ELb0EEENS1_30DynamicPersistentTileSchedulerILi256ELi256ELb1ELb1ELb0EEEEEEEEEvNT_6ParamsE --------------------------
	.section	.text._ZN7cutlass13device_kernelIN5flash19enable_sm80_to_sm89INS1_16FlashAttnFwdSm80INS1_25CollectiveMainloopFwdSm80ILi8ELi1ELb1EN4cute5tupleIJNS5_1CILi128EEES8_S8_EEELi128ENS_6half_tEfNS_4arch4Sm80ELb1ELb0ELb0ELb0ELb1ELb0ELb1ELb1EEENS1_21CollectiveEpilogueFwdIS9_NS6_IJNS7_ILi1EEESF_SF_EEESA_SC_Li256ELb0ELb1ELb1ELb0EEENS1_30DynamicPersistentTileSchedulerILi256ELi256ELb1ELb1ELb0EEEEEEEEEvNT_6ParamsE,"ax",@progbits
	.align	128
.text._ZN7cutlass13device_kernelIN5flash19enable_sm80_to_sm89INS1_16FlashAttnFwdSm80INS1_25CollectiveMainloopFwdSm80ILi8ELi1ELb1EN4cute5tupleIJNS5_1CILi128EEES8_S8_EEELi128ENS_6half_tEfNS_4arch4Sm80ELb1ELb0ELb0ELb0ELb1ELb0ELb1ELb1EEENS1_21CollectiveEpilogueFwdIS9_NS6_IJNS7_ILi1EEESF_SF_EEESA_SC_Li256ELb0ELb1ELb1ELb0EEENS1_30DynamicPersistentTileSchedulerILi256ELi256ELb1ELb1ELb0EEEEEEEEEvNT_6ParamsE:
        .type           _ZN7cutlass13device_kernelIN5flash19enable_sm80_to_sm89INS1_16FlashAttnFwdSm80INS1_25CollectiveMainloopFwdSm80ILi8ELi1ELb1EN4cute5tupleIJNS5_1CILi128EEES8_S8_EEELi128ENS_6half_tEfNS_4arch4Sm80ELb1ELb0ELb0ELb0ELb1ELb0ELb1ELb1EEENS1_21CollectiveEpilogueFwdIS9_NS6_IJNS7_ILi1EEESF_SF_EEESA_SC_Li256ELb0ELb1ELb1ELb0EEENS1_30DynamicPersistentTileSchedulerILi256ELi256ELb1ELb1ELb0EEEEEEEEEvNT_6ParamsE,@function
        .size           _ZN7cutlass13device_kernelIN5flash19enable_sm80_to_sm89INS1_16FlashAttnFwdSm80INS1_25CollectiveMainloopFwdSm80ILi8ELi1ELb1EN4cute5tupleIJNS5_1CILi128EEES8_S8_EEELi128ENS_6half_tEfNS_4arch4Sm80ELb1ELb0ELb0ELb0ELb1ELb0ELb1ELb1EEENS1_21CollectiveEpilogueFwdIS9_NS6_IJNS7_ILi1EEESF_SF_EEESA_SC_Li256ELb0ELb1ELb1ELb0EEENS1_30DynamicPersistentTileSchedulerILi256ELi256ELb1ELb1ELb0EEEEEEEEEvNT_6ParamsE,(.L_x_14 - _ZN7cutlass13device_kernelIN5flash19enable_sm80_to_sm89INS1_16FlashAttnFwdSm80INS1_25CollectiveMainloopFwdSm80ILi8ELi1ELb1EN4cute5tupleIJNS5_1CILi128EEES8_S8_EEELi128ENS_6half_tEfNS_4arch4Sm80ELb1ELb0ELb0ELb0ELb1ELb0ELb1ELb1EEENS1_21CollectiveEpilogueFwdIS9_NS6_IJNS7_ILi1EEESF_SF_EEESA_SC_Li256ELb0ELb1ELb1ELb0EEENS1_30DynamicPersistentTileSchedulerILi256ELi256ELb1ELb1ELb0EEEEEEEEEvNT_6ParamsE)
        .other          _ZN7cutlass13device_kernelIN5flash19enable_sm80_to_sm89INS1_16FlashAttnFwdSm80INS1_25CollectiveMainloopFwdSm80ILi8ELi1ELb1EN4cute5tupleIJNS5_1CILi128EEES8_S8_EEELi128ENS_6half_tEfNS_4arch4Sm80ELb1ELb0ELb0ELb0ELb1ELb0ELb1ELb1EEENS1_21CollectiveEpilogueFwdIS9_NS6_IJNS7_ILi1EEESF_SF_EEESA_SC_Li256ELb0ELb1ELb1ELb0EEENS1_30DynamicPersistentTileSchedulerILi256ELi256ELb1ELb1ELb0EEEEEEEEEvNT_6ParamsE,@"STO_CUDA_ENTRY STV_DEFAULT"
_ZN7cutlass13device_kernelIN5flash19enable_sm80_to_sm89INS1_16FlashAttnFwdSm80INS1_25CollectiveMainloopFwdSm80ILi8ELi1ELb1EN4cute5tupleIJNS5_1CILi128EEES8_S8_EEELi128ENS_6half_tEfNS_4arch4Sm80ELb1ELb0ELb0ELb0ELb1ELb0ELb1ELb1EEENS1_21CollectiveEpilogueFwdIS9_NS6_IJNS7_ILi1EEESF_SF_EEESA_SC_Li256ELb0ELb1ELb1ELb0EEENS1_30DynamicPersistentTileSchedulerILi256ELi256ELb1ELb1ELb0EEEEEEEEEvNT_6ParamsE:
[----:B------:R-:W-:Y:S01]  /*0000*/  LDC R1, c[0x0][0x28] ;  /* 0x00000a00ff017b82 */ /* 0x000fe20000000800 */
[----:B------:R-:W-:Y:S05]  /*0010*/  EXIT ;  /* 0x000000000000794d */ /* 0x000fea0003800000 */
.L_x_2:
        /* <DEDUP_REMOVED lines=14> */
.L_x_14:


//--------------------- .text._ZN7cutlass13device_kernelIN5flash19enable_sm80_to_sm89INS1_16FlashAttnFwdSm80INS1_25CollectiveMainloopFwdSm80ILi4ELi1ELb0EN4cute5tupleIJNS5_1CILi128EEENS7_ILi64EEES8_EEELi128ENS_6half_tEfNS_4arch4Sm80ELb0ELb0ELb0ELb0ELb1ELb0ELb1ELb1EEENS1_21CollectiveEpilogueFwdINS6_IJS8_S8_S9_EEENS6_IJNS7_ILi1EEESH_SH_EEESB_SD_Li128ELb0ELb1ELb1ELb0EEENS1_19SingleTileSchedulerILb0ELb1ELb1ELi128EEEEEEEEEvNT_6ParamsE --------------------------
	.section	.text._ZN7cutlass13device_kernelIN5flash19enable_sm80_to_sm89INS1_16FlashAttnFwdSm80INS1_25CollectiveMainloopFwdSm80ILi4ELi1ELb0EN4cute5tupleIJNS5_1CILi128EEENS7_ILi64EEES8_EEELi128ENS_6half_tEfNS_4arch4Sm80ELb0ELb0ELb0ELb0ELb1ELb0ELb1ELb1EEENS1_21CollectiveEpilogueFwdINS6_IJS8_S8_S9_EEENS6_IJNS7_ILi1EEESH_SH_EEESB_SD_Li128ELb0ELb1ELb1ELb0EEENS1_19SingleTileSchedulerILb0ELb1ELb1ELi128EEEEEEEEEvNT_6ParamsE,"ax",@progbits
	.align	128
.text._ZN7cutlass13device_kernelIN5flash19enable_sm80_to_sm89INS1_16FlashAttnFwdSm80INS1_25CollectiveMainloopFwdSm80ILi4ELi1ELb0EN4cute5tupleIJNS5_1CILi128EEENS7_ILi64EEES8_EEELi128ENS_6half_tEfNS_4arch4Sm80ELb0ELb0ELb0ELb0ELb1ELb0ELb1ELb1EEENS1_21CollectiveEpilogueFwdINS6_IJS8_S8_S9_EEENS6_IJNS7_ILi1EEESH_SH_EEESB_SD_Li128ELb0ELb1ELb1ELb0EEENS1_19SingleTileSchedulerILb0ELb1ELb1ELi128EEEEEEEEEvNT_6ParamsE:
        .type           _ZN7cutlass13device_kernelIN5flash19enable_sm80_to_sm89INS1_16FlashAttnFwdSm80INS1_25CollectiveMainloopFwdSm80ILi4ELi1ELb0EN4cute5tupleIJNS5_1CILi128EEENS7_ILi64EEES8_EEELi128ENS_6half_tEfNS_4arch4Sm80ELb0ELb0ELb0ELb0ELb1ELb0ELb1ELb1EEENS1_21CollectiveEpilogueFwdINS6_IJS8_S8_S9_EEENS6_IJNS7_ILi1EEESH_SH_EEESB_SD_Li128ELb0ELb1ELb1ELb0EEENS1_19SingleTileSchedulerILb0ELb1ELb1ELi128EEEEEEEEEvNT_6ParamsE,@function
        .size           _ZN7cutlass13device_kernelIN5flash19enable_sm80_to_sm89INS1_16FlashAttnFwdSm80INS1_25CollectiveMainloopFwdSm80ILi4ELi1ELb0EN4cute5tupleIJNS5_1CILi128EEENS7_ILi64EEES8_EEELi128ENS_6half_tEfNS_4arch4Sm80ELb0ELb0ELb0ELb0ELb1ELb0ELb1ELb1EEENS1_21CollectiveEpilogueFwdINS6_IJS8_S8_S9_EEENS6_IJNS7_ILi1EEESH_SH_EEESB_SD_Li128ELb0ELb1ELb1ELb0EEENS1_19SingleTileSchedulerILb0ELb1ELb1ELi128EEEEEEEEEvNT_6ParamsE,(.L_x_15 - _ZN7cutlass13device_kernelIN5flash19enable_sm80_to_sm89INS1_16FlashAttnFwdSm80INS1_25CollectiveMainloopFwdSm80ILi4ELi1ELb0EN4cute5tupleIJNS5_1CILi128EEENS7_ILi64EEES8_EEELi128ENS_6half_tEfNS_4arch4Sm80ELb0ELb0ELb0ELb0ELb1ELb0ELb1ELb1EEENS1_21CollectiveEpilogueFwdINS6_IJS8_S8_S9_EEENS6_IJNS7_ILi1EEESH_SH_EEESB_SD_Li128ELb0ELb1ELb1ELb0EEENS1_19SingleTileSchedulerILb0ELb1ELb1ELi128EEEEEEEEEvNT_6ParamsE)
        .other          _ZN7cutlass13device_kernelIN5flash19enable_sm80_to_sm89INS1_16FlashAttnFwdSm80INS1_25CollectiveMainloopFwdSm80ILi4ELi1ELb0EN4cute5tupleIJNS5_1CILi128EEENS7_ILi64EEES8_EEELi128ENS_6half_tEfNS_4arch4Sm80ELb0ELb0ELb0ELb0ELb1ELb0ELb1ELb1EEENS1_21CollectiveEpilogueFwdINS6_IJS8_S8_S9_EEENS6_IJNS7_ILi1EEESH_SH_EEESB_SD_Li128ELb0ELb1ELb1ELb0EEENS1_19SingleTileSchedulerILb0ELb1ELb1ELi128EEEEEEEEEvNT_6ParamsE,@"STO_CUDA_ENTRY STV_DEFAULT"
_ZN7cutlass13device_kernelIN5flash19enable_sm80_to_sm89INS1_16FlashAttnFwdSm80INS1_25CollectiveMainloopFwdSm80ILi4ELi1ELb0EN4cute5tupleIJNS5_1CILi128EEENS7_ILi64EEES8_EEELi128ENS_6half_tEfNS_4arch4Sm80ELb0ELb0ELb0ELb0ELb1ELb0ELb1ELb1EEENS1_21CollectiveEpilogueFwdINS6_IJS8_S8_S9_EEENS6_IJNS7_ILi1EEESH_SH_EEESB_SD_Li128ELb0ELb1ELb1ELb0EEENS1_19SingleTileSchedulerILb0ELb1ELb1ELi128EEEEEEEEEvNT_6ParamsE:
[----:B------:R-:W-:Y:S01]  /*0000*/  LDC R1, c[0x0][0x28] ;  /* 0x00000a00ff017b82 */ /* 0x000fe20000000800 */
[----:B------:R-:W-:Y:S05]  /*0010*/  EXIT ;  /* 0x000000000000794d */ /* 0x000fea0003800000 */
.L_x_3:
        /* <DEDUP_REMOVED lines=14> */
.L_x_15:


//--------------------- .text._ZN7cutlass13device_kernelIN5flash19enable_sm80_to_sm89INS1_16FlashAttnFwdSm80INS1_25CollectiveMainloopFwdSm80ILi8ELi1ELb1EN4cute5tupleIJNS5_1CILi128EEENS7_ILi112EEES8_EEELi128ENS_6half_tEfNS_4arch4Sm80ELb0ELb0ELb0ELb1ELb1ELb0ELb1ELb1EEENS1_21CollectiveEpilogueFwdINS6_IJS8_S8_S9_EEENS6_IJNS7_ILi1EEESH_SH_EEESB_SD_Li256ELb1ELb1ELb1ELb0EEENS1_36VarlenDynamicPersistentTileSchedulerILi128ELi112ELi256ELi256ELb1ELb1ELb0ELb0ELb1ELb1EEEEEEEEEvNT_6ParamsE --------------------------
	.section	.text._ZN7cutlass13device_kernelIN5flash19enable_sm80_to_sm89INS1_16FlashAttnFwdSm80INS1_25CollectiveMainloopFwdSm80ILi8ELi1ELb1EN4cute5tupleIJNS5_1CILi128EEENS7_ILi112EEES8_EEELi128ENS_6half_tEfNS_4arch4Sm80ELb0ELb0ELb0ELb1ELb1ELb0ELb1ELb1EEENS1_21CollectiveEpilogueFwdINS6_IJS8_S8_S9_EEENS6_IJNS7_ILi1EEESH_SH_EEESB_SD_Li256ELb1ELb1ELb1ELb0EEENS1_36VarlenDynamicPersistentTileSchedulerILi128ELi112ELi256ELi256ELb1ELb1ELb0ELb0ELb1ELb1EEEEEEEEEvNT_6ParamsE,"ax",@progbits
	.align	128
.text._ZN7cutlass13device_kernelIN5flash19enable_sm80_to_sm89INS1_16FlashAttnFwdSm80INS1_25CollectiveMainloopFwdSm80ILi8ELi1ELb1EN4cute5tupleIJNS5_1CILi128EEENS7_ILi112EEES8_EEELi128ENS_6half_tEfNS_4arch4Sm80ELb0ELb0ELb0ELb1ELb1ELb0ELb1ELb1EEENS1_21CollectiveEpilogueFwdINS6_IJS8_S8_S9_EEENS6_IJNS7_ILi1EEESH_SH_EEESB_SD_Li256ELb1ELb1ELb1ELb0EEENS1_36VarlenDynamicPersistentTileSchedulerILi128ELi112ELi256ELi256ELb1ELb1ELb0ELb0ELb1ELb1EEEEEEEEEvNT_6ParamsE:
        .type           _ZN7cutlass13device_kernelIN5flash19enable_sm80_to_sm89INS1_16FlashAttnFwdSm80INS1_25CollectiveMainloopFwdSm80ILi8ELi1ELb1EN4cute5tupleIJNS5_1CILi128EEENS7_ILi112EEES8_EEELi128ENS_6half_tEfNS_4arch4Sm80ELb0ELb0ELb0ELb1ELb1ELb0ELb1ELb1EEENS1_21CollectiveEpilogueFwdINS6_IJS8_S8_S9_EEENS6_IJNS7_ILi1EEESH_SH_EEESB_SD_Li256ELb1ELb1ELb1ELb0EEENS1_36VarlenDynamicPersistentTileSchedulerILi128ELi112ELi256ELi256ELb1ELb1ELb0ELb0ELb1ELb1EEEEEEEEEvNT_6ParamsE,@function
        .size           _ZN7cutlass13device_kernelIN5flash19enable_sm80_to_sm89INS1_16FlashAttnFwdSm80INS1_25CollectiveMainloopFwdSm80ILi8ELi1ELb1EN4cute5tupleIJNS5_1CILi128EEENS7_ILi112EEES8_EEELi128ENS_6half_tEfNS_4arch4Sm80ELb0ELb0ELb0ELb1ELb1ELb0ELb1ELb1EEENS1_21CollectiveEpilogueFwdINS6_IJS8_S8_S9_EEENS6_IJNS7_ILi1EEESH_SH_EEESB_SD_Li256ELb1ELb1ELb1ELb0EEENS1_36VarlenDynamicPersistentTileSchedulerILi128ELi112ELi256ELi256ELb1ELb1ELb0ELb0ELb1ELb1EEEEEEEEEvNT_6ParamsE,(.L_x_16 - _ZN7cutlass13device_kernelIN5flash19enable_sm80_to_sm89INS1_16FlashAttnFwdSm80INS1_25CollectiveMainloopFwdSm80ILi8ELi1ELb1EN4cute5tupleIJNS5_1CILi128EEENS7_ILi112EEES8_EEELi128ENS_6half_tEfNS_4arch4Sm80ELb0ELb0ELb0ELb1ELb1ELb0ELb1ELb1EEENS1_21CollectiveEpilogueFwdINS6_IJS8_S8_S9_EEENS6_IJNS7_ILi1EEESH_SH_EEESB_SD_Li256ELb1ELb1ELb1ELb0EEENS1_36VarlenDynamicPersistentTileSchedulerILi128ELi112ELi256ELi256ELb1ELb1ELb0ELb0ELb1ELb1EEEEEEEEEvNT_6ParamsE)
        .other          _ZN7cutlass13device_kernelIN5flash19enable_sm80_to_sm89INS1_16FlashAttnFwdSm80INS1_25CollectiveMainloopFwdSm80ILi8ELi1ELb1EN4cute5tupleIJNS5_1CILi128EEENS7_ILi112EEES8_EEELi128ENS_6half_tEfNS_4arch4Sm80ELb0ELb0ELb0ELb1ELb1ELb0ELb1ELb1EEENS1_21CollectiveEpilogueFwdINS6_IJS8_S8_S9_EEENS6_IJNS7_ILi1EEESH_SH_EEESB_SD_Li256ELb1ELb1ELb1ELb0EEENS1_36VarlenDynamicPersistentTileSchedulerILi128ELi112ELi256ELi256ELb1ELb1ELb0ELb0ELb1ELb1EEEEEEEEEvNT_6ParamsE,@"STO_CUDA_ENTRY STV_DEFAULT"
_ZN7cutlass13device_kernelIN5flash19enable_sm80_to_sm89INS1_16FlashAttnFwdSm80INS1_25CollectiveMainloopFwdSm80ILi8ELi1ELb1EN4cute5tupleIJNS5_1CILi128EEENS7_ILi112EEES8_EEELi128ENS_6half_tEfNS_4arch4Sm80ELb0ELb0ELb0ELb1ELb1ELb0ELb1ELb1EEENS1_21CollectiveEpilogueFwdINS6_IJS8_S8_S9_EEENS6_IJNS7_ILi1EEESH_SH_EEESB_SD_Li256ELb1ELb1ELb1ELb0EEENS1_36VarlenDynamicPersistentTileSchedulerILi128ELi112ELi256ELi256ELb1ELb1ELb0ELb0ELb1ELb1EEEEEEEEEvNT_6ParamsE:
[----:B------:R-:W-:Y:S01]  /*0000*/  LDC R1, c[0x0][0x28] ;  /* 0x00000a00ff017b82 */ /* 0x000fe20000000800 */
[----:B------:R-:W-:Y:S05]  /*0010*/  EXIT ;  /* 0x000000000000794d */ /* 0x000fea0003800000 */
.L_x_4:
        /* <DEDUP_REMOVED lines=14> */
.L_x_16:


//--------------------- .text._ZN7cutlass13device_kernelIN5flash19enable_sm80_to_sm89INS1_16FlashAttnFwdSm80INS1_25CollectiveMainloopFwdSm80ILi8ELi1ELb1EN4cute5tupleIJNS5_1CILi128EEENS7_ILi112EEES8_EEELi128ENS_6half_tEfNS_4arch4Sm80ELb0ELb0ELb0ELb1ELb1ELb1ELb1ELb1EEENS1_21CollectiveEpilogueFwdINS6_IJS8_S8_S9_EEENS6_IJNS7_ILi1EEESH_SH_EEESB_SD_Li256ELb1ELb1ELb1ELb0EEENS1_36VarlenDynamicPersistentTileSchedulerILi128ELi112ELi256ELi256ELb1ELb1ELb0ELb0ELb1ELb1EEEEEEEEEvNT_6ParamsE --------------------------
	.section	.text._ZN7cutlass13device_kernelIN5flash19enable_sm80_to_sm89INS1_16FlashAttnFwdSm80INS1_25CollectiveMainloopFwdSm80ILi8ELi1ELb1EN4cute5tupleIJNS5_1CILi128EEENS7_ILi112EEES8_EEELi128ENS_6half_tEfNS_4arch4Sm80ELb0ELb0ELb0ELb1ELb1ELb1ELb1ELb1EEENS1_21CollectiveEpilogueFwdINS6_IJS8_S8_S9_EEENS6_IJNS7_ILi1EEESH_SH_EEESB_SD_Li256ELb1ELb1ELb1ELb0EEENS1_36VarlenDynamicPersistentTileSchedulerILi128ELi112ELi256ELi256ELb1ELb1ELb0ELb0ELb1ELb1EEEEEEEEEvNT_6ParamsE,"ax",@progbits
	.align	128
.text._ZN7cutlass13device_kernelIN5flash19enable_sm80_to_sm89INS1_16FlashAttnFwdSm80INS1_25CollectiveMainloopFwdSm80ILi8ELi1ELb1EN4cute5tupleIJNS5_1CILi128EEENS7_ILi112EEES8_EEELi128ENS_6half_tEfNS_4arch4Sm80ELb0ELb0ELb0ELb1ELb1ELb1ELb1ELb1EEENS1_21CollectiveEpilogueFwdINS6_IJS8_S8_S9_EEENS6_IJNS7_ILi1EEESH_SH_EEESB_SD_Li256ELb1ELb1ELb1ELb0EEENS1_36VarlenDynamicPersistentTileSchedulerILi128ELi112ELi256ELi256ELb1ELb1ELb0ELb0ELb1ELb1EEEEEEEEEvNT_6ParamsE:
        .type           _ZN7cutlass13device_kernelIN5flash19enable_sm80_to_sm89INS1_16FlashAttnFwdSm80INS1_25CollectiveMainloopFwdSm80ILi8ELi1ELb1EN4cute5tupleIJNS5_1CILi128EEENS7_ILi112EEES8_EEELi128ENS_6half_tEfNS_4arch4Sm80ELb0ELb0ELb0ELb1ELb1ELb1ELb1ELb1EEENS1_21CollectiveEpilogueFwdINS6_IJS8_S8_S9_EEENS6_IJNS7_ILi1EEESH_SH_EEESB_SD_Li256ELb1ELb1ELb1ELb0EEENS1_36VarlenDynamicPersistentTileSchedulerILi128ELi112ELi256ELi256ELb1ELb1ELb0ELb0ELb1ELb1EEEEEEEEEvNT_6ParamsE,@function
        .size           _ZN7cutlass13device_kernelIN5flash19enable_sm80_to_sm89INS1_16FlashAttnFwdSm80INS1_25CollectiveMainloopFwdSm80ILi8ELi1ELb1EN4cute5tupleIJNS5_1CILi128EEENS7_ILi112EEES8_EEELi128ENS_6half_tEfNS_4arch4Sm80ELb0ELb0ELb0ELb1ELb1ELb1ELb1ELb1EEENS1_21CollectiveEpilogueFwdINS6_IJS8_S8_S9_EEENS6_IJNS7_ILi1EEESH_SH_EEESB_SD_Li256ELb1ELb1ELb1ELb0EEENS1_36VarlenDynamicPersistentTileSchedulerILi128ELi112ELi256ELi256ELb1ELb1ELb0ELb0ELb1ELb1EEEEEEEEEvNT_6ParamsE,(.L_x_17 - _ZN7cutlass13device_kernelIN5flash19enable_sm80_to_sm89INS1_16FlashAttnFwdSm80INS1_25CollectiveMainloopFwdSm80ILi8ELi1ELb1EN4cute5tupleIJNS5_1CILi128EEENS7_ILi112EEES8_EEELi128ENS_6half_tEfNS_4arch4Sm80ELb0ELb0ELb0ELb1ELb1ELb1ELb1ELb1EEENS1_21CollectiveEpilogueFwdINS6_IJS8_S8_S9_EEENS6_IJNS7_ILi1EEESH_SH_EEESB_SD_Li256ELb1ELb1ELb1ELb0EEENS1_36VarlenDynamicPersistentTileSchedulerILi128ELi112ELi256ELi256ELb1ELb1ELb0ELb0ELb1ELb1EEEEEEEEEvNT_6ParamsE)
        .other          _ZN7cutlass13device_kernelIN5flash19enable_sm80_to_sm89INS1_16FlashAttnFwdSm80INS1_25CollectiveMainloopFwdSm80ILi8ELi1ELb1EN4cute5tupleIJNS5_1CILi128EEENS7_ILi112EEES8_EEELi128ENS_6half_tEfNS_4arch4Sm80ELb0ELb0ELb0ELb1ELb1ELb1ELb1ELb1EEENS1_21CollectiveEpilogueFwdINS6_IJS8_S8_S9_EEENS6_IJNS7_ILi1EEESH_SH_EEESB_SD_Li256ELb1ELb1ELb1ELb0EEENS1_36VarlenDynamicPersistentTileSchedulerILi128ELi112ELi256ELi256ELb1ELb1ELb0ELb0ELb1ELb1EEEEEEEEEvNT_6ParamsE,@"STO_CUDA_ENTRY STV_DEFAULT"
_ZN7cutlass13device_kernelIN5flash19enable_sm80_to_sm89INS1_16FlashAttnFwdSm80INS1_25CollectiveMainloopFwdSm80ILi8ELi1ELb1EN4cute5tupleIJNS5_1CILi128EEENS7_ILi112EEES8_EEELi128ENS_6half_tEfNS_4arch4Sm80ELb0ELb0ELb0ELb1ELb1ELb1ELb1ELb1EEENS1_21CollectiveEpilogueFwdINS6_IJS8_S8_S9_EEENS6_IJNS7_ILi1EEESH_SH_EEESB_SD_Li256ELb1ELb1ELb1ELb0EEENS1_36VarlenDynamicPersistentTileSchedulerILi128ELi112ELi256ELi256ELb1ELb1ELb0ELb0ELb1ELb1EEEEEEEEEvNT_6ParamsE:
[----:B------:R-:W-:Y:S01]  /*0000*/  LDC R1, c[0x0][0x28] ;  /* 0x00000a00ff017b82 */ /* 0x000fe20000000800 */
[----:B------:R-:W-:Y:S05]  /*0010*/  EXIT ;  /* 0x000000000000794d */ /* 0x000fea0003800000 */
.L_x_5:
        /* <DEDUP_REMOVED lines=14> */
.L_x_17:


//--------------------- .text._ZN7cutlass13device_kernelIN5flash19enable_sm80_to_sm89INS1_16FlashAttnFwdSm80INS1_25CollectiveMainloopFwdSm80ILi4ELi1ELb0EN4cute5tupleIJNS5_1CILi128EEENS7_ILi48EEES8_EEELi128ENS_6half_tEfNS_4arch4Sm80ELb0ELb1ELb0ELb0ELb1ELb0ELb1ELb1EEENS1_21CollectiveEpilogueFwdINS6_IJS8_S8_S9_EEENS6_IJNS7_ILi1EEESH_SH_EEESB_SD_Li128ELb0ELb1ELb1ELb0EEENS1_19SingleTileSchedulerILb0ELb1ELb1ELi128EEEEEEEEEvNT_6ParamsE --------------------------
	.section	.text._ZN7cutlass13device_kernelIN5flash19enable_sm80_to_sm89INS1_16FlashAttnFwdSm80INS1_25CollectiveMainloopFwdSm80ILi4ELi1ELb0EN4cute5tupleIJNS5_1CILi128EEENS7_ILi48EEES8_EEELi128ENS_6half_tEfNS_4arch4Sm80ELb0ELb1ELb0ELb0ELb1ELb0ELb1ELb1EEENS1_21CollectiveEpilogueFwdINS6_IJS8_S8_S9_EEENS6_IJNS7_ILi1EEESH_SH_EEESB_SD_Li128ELb0ELb1ELb1ELb0EEENS1_19SingleTileSchedulerILb0ELb1ELb1ELi128EEEEEEEEEvNT_6ParamsE,"ax",@progbits
	.align	128
.text._ZN7cutlass13device_kernelIN5flash19enable_sm80_to_sm89INS1_16FlashAttnFwdSm80INS1_25CollectiveMainloopFwdSm80ILi4ELi1ELb0EN4cute5tupleIJNS5_1CILi128EEENS7_ILi48EEES8_EEELi128ENS_6half_tEfNS_4arch4Sm80ELb0ELb1ELb0ELb0ELb1ELb0ELb1ELb1EEENS1_21CollectiveEpilogueFwdINS6_IJS8_S8_S9_EEENS6_IJNS7_ILi1EEESH_SH_EEESB_SD_Li128ELb0ELb1ELb1ELb0EEENS1_19SingleTileSchedulerILb0ELb1ELb1ELi128EEEEEEEEEvNT_6ParamsE:
        .type           _ZN7cutlass13device_kernelIN5flash19enable_sm80_to_sm89INS1_16FlashAttnFwdSm80INS1_25CollectiveMainloopFwdSm80ILi4ELi1ELb0EN4cute5tupleIJNS5_1CILi128EEENS7_ILi48EEES8_EEELi128ENS_6half_tEfNS_4arch4Sm80ELb0ELb1ELb0ELb0ELb1ELb0ELb1ELb1EEENS1_21CollectiveEpilogueFwdINS6_IJS8_S8_S9_EEENS6_IJNS7_ILi1EEESH_SH_EEESB_SD_Li128ELb0ELb1ELb1ELb0EEENS1_19SingleTileSchedulerILb0ELb1ELb1ELi128EEEEEEEEEvNT_6ParamsE,@function
        .size           _ZN7cutlass13device_kernelIN5flash19enable_sm80_to_sm89INS1_16FlashAttnFwdSm80INS1_25CollectiveMainloopFwdSm80ILi4ELi1ELb0EN4cute5tupleIJNS5_1CILi128EEENS7_ILi48EEES8_EEELi128ENS_6half_tEfNS_4arch4Sm80ELb0ELb1ELb0ELb0ELb1ELb0ELb1ELb1EEENS1_21CollectiveEpilogueFwdINS6_IJS8_S8_S9_EEENS6_IJNS7_ILi1EEESH_SH_EEESB_SD_Li128ELb0ELb1ELb1ELb0EEENS1_19SingleTileSchedulerILb0ELb1ELb1ELi128EEEEEEEEEvNT_6ParamsE,(.L_x_18 - _ZN7cutlass13device_kernelIN5flash19enable_sm80_to_sm89INS1_16FlashAttnFwdSm80INS1_25CollectiveMainloopFwdSm80ILi4ELi1ELb0EN4cute5tupleIJNS5_1CILi128EEENS7_ILi48EEES8_EEELi128ENS_6half_tEfNS_4arch4Sm80ELb0ELb1ELb0ELb0ELb1ELb0ELb1ELb1EEENS1_21CollectiveEpilogueFwdINS6_IJS8_S8_S9_EEENS6_IJNS7_ILi1EEESH_SH_EEESB_SD_Li128ELb0ELb1ELb1ELb0EEENS1_19SingleTileSchedulerILb0ELb1ELb1ELi128EEEEEEEEEvNT_6ParamsE)
        .other          _ZN7cutlass13device_kernelIN5flash19enable_sm80_to_sm89INS1_16FlashAttnFwdSm80INS1_25CollectiveMainloopFwdSm80ILi4ELi1ELb0EN4cute5tupleIJNS5_1CILi128EEENS7_ILi48EEES8_EEELi128ENS_6half_tEfNS_4arch4Sm80ELb0ELb1ELb0ELb0ELb1ELb0ELb1ELb1EEENS1_21CollectiveEpilogueFwdINS6_IJS8_S8_S9_EEENS6_IJNS7_ILi1EEESH_SH_EEESB_SD_Li128ELb0ELb1ELb1ELb0EEENS1_19SingleTileSchedulerILb0ELb1ELb1ELi128EEEEEEEEEvNT_6ParamsE,@"STO_CUDA_ENTRY STV_DEFAULT"
_ZN7cutlass13device_kernelIN5flash19enable_sm80_to_sm89INS1_16FlashAttnFwdSm80INS1_25CollectiveMainloopFwdSm80ILi4ELi1ELb0EN4cute5tupleIJNS5_1CILi128EEENS7_ILi48EEES8_EEELi128ENS_6half_tEfNS_4arch4Sm80ELb0ELb1ELb0ELb0ELb1ELb0ELb1ELb1EEENS1_21CollectiveEpilogueFwdINS6_IJS8_S8_S9_EEENS6_IJNS7_ILi1EEESH_SH_EEESB_SD_Li128ELb0ELb1ELb1ELb0EEENS1_19SingleTileSchedulerILb0ELb1ELb1ELi128EEEEEEEEEvNT_6ParamsE:
[----:B------:R-:W-:Y:S01]  /*0000*/  LDC R1, c[0x0][0x28] ;  /* 0x00000a00ff017b82 */ /* 0x000fe20000000800 */
[----:B------:R-:W-:Y:S05]  /*0010*/  EXIT ;  /* 0x000000000000794d */ /* 0x000fea0003800000 */
.L_x_6:
        /* <DEDUP_REMOVED lines=14> */
.L_x_18:


//--------------------- .text._ZN7cutlass13device_kernelIN5flash19enable_sm80_to_sm89INS1_16FlashAttnFwdSm80INS1_25CollectiveMainloopFwdSm80ILi8ELi1ELb1EN4cute5tupleIJNS5_1CILi128EEENS7_ILi96EEES8_EEELi128ENS_6half_tEfNS_4arch4Sm80ELb0ELb1ELb0ELb1ELb1ELb0ELb1ELb1EEENS1_21CollectiveEpilogueFwdINS6_IJS8_S8_S9_EEENS6_IJNS7_ILi1EEESH_SH_EEESB_SD_Li256ELb1ELb1ELb1ELb0EEENS1_36VarlenDynamicPersistentTileSchedulerILi128ELi96ELi256ELi256ELb1ELb1ELb0ELb1ELb0ELb1EEEEEEEEEvNT_6ParamsE --------------------------
	.section	.text._ZN7cutlass13device_kernelIN5flash19enable_sm80_to_sm89INS1_16FlashAttnFwdSm80INS1_25CollectiveMainloopFwdSm80ILi8ELi1ELb1EN4cute5tupleIJNS5_1CILi128EEENS7_ILi96EEES8_EEELi128ENS_6half_tEfNS_4arch4Sm80ELb0ELb1ELb0ELb1ELb1ELb0ELb1ELb1EEENS1_21CollectiveEpilogueFwdINS6_IJS8_S8_S9_EEENS6_IJNS7_ILi1EEESH_SH_EEESB_SD_Li256ELb1ELb1ELb1ELb0EEENS1_36VarlenDynamicPersistentTileSchedulerILi128ELi96ELi256ELi256ELb1ELb1ELb0ELb1ELb0ELb1EEEEEEEEEvNT_6ParamsE,"ax",@progbits
	.align	128
.text._ZN7cutlass13device_kernelIN5flash19enable_sm80_to_sm89INS1_16FlashAttnFwdSm80INS1_25CollectiveMainloopFwdSm80ILi8ELi1ELb1EN4cute5tupleIJNS5_1CILi128EEENS7_ILi96EEES8_EEELi128ENS_6half_tEfNS_4arch4Sm80ELb0ELb1ELb0ELb1ELb1ELb0ELb1ELb1EEENS1_21CollectiveEpilogueFwdINS6_IJS8_S8_S9_EEENS6_IJNS7_ILi1EEESH_SH_EEESB_SD_Li256ELb1ELb1ELb1ELb0EEENS1_36VarlenDynamicPersistentTileSchedulerILi128ELi96ELi256ELi256ELb1ELb1ELb0ELb1ELb0ELb1EEEEEEEEEvNT_6ParamsE:
        .type           _ZN7cutlass13device_kernelIN5flash19enable_sm80_to_sm89INS1_16FlashAttnFwdSm80INS1_25CollectiveMainloopFwdSm80ILi8ELi1ELb1EN4cute5tupleIJNS5_1CILi128EEENS7_ILi96EEES8_EEELi128ENS_6half_tEfNS_4arch4Sm80ELb0ELb1ELb0ELb1ELb1ELb0ELb1ELb1EEENS1_21CollectiveEpilogueFwdINS6_IJS8_S8_S9_EEENS6_IJNS7_ILi1EEESH_SH_EEESB_SD_Li256ELb1ELb1ELb1ELb0EEENS1_36VarlenDynamicPersistentTileSchedulerILi128ELi96ELi256ELi256ELb1ELb1ELb0ELb1ELb0ELb1EEEEEEEEEvNT_6ParamsE,@function
        .size           _ZN7cutlass13device_kernelIN5flash19enable_sm80_to_sm89INS1_16FlashAttnFwdSm80INS1_25CollectiveMainloopFwdSm80ILi8ELi1ELb1EN4cute5tupleIJNS5_1CILi128EEENS7_ILi96EEES8_EEELi128ENS_6half_tEfNS_4arch4Sm80ELb0ELb1ELb0ELb1ELb1ELb0ELb1ELb1EEENS1_21CollectiveEpilogueFwdINS6_IJS8_S8_S9_EEENS6_IJNS7_ILi1EEESH_SH_EEESB_SD_Li256ELb1ELb1ELb1ELb0EEENS1_36VarlenDynamicPersistentTileSchedulerILi128ELi96ELi256ELi256ELb1ELb1ELb0ELb1ELb0ELb1EEEEEEEEEvNT_6ParamsE,(.L_x_19 - _ZN7cutlass13device_kernelIN5flash19enable_sm80_to_sm89INS1_16FlashAttnFwdSm80INS1_25CollectiveMainloopFwdSm80ILi8ELi1ELb1EN4cute5tupleIJNS5_1CILi128EEENS7_ILi96EEES8_EEELi128ENS_6half_tEfNS_4arch4Sm80ELb0ELb1ELb0ELb1ELb1ELb0ELb1ELb1EEENS1_21CollectiveEpilogueFwdINS6_IJS8_S8_S9_EEENS6_IJNS7_ILi1EEESH_SH_EEESB_SD_Li256ELb1ELb1ELb1ELb0EEENS1_36VarlenDynamicPersistentTileSchedulerILi128ELi96ELi256ELi256ELb1ELb1ELb0ELb1ELb0ELb1EEEEEEEEEvNT_6ParamsE)
        .other          _ZN7cutlass13device_kernelIN5flash19enable_sm80_to_sm89INS1_16FlashAttnFwdSm80INS1_25CollectiveMainloopFwdSm80ILi8ELi1ELb1EN4cute5tupleIJNS5_1CILi128EEENS7_ILi96EEES8_EEELi128ENS_6half_tEfNS_4arch4Sm80ELb0ELb1ELb0ELb1ELb1ELb0ELb1ELb1EEENS1_21CollectiveEpilogueFwdINS6_IJS8_S8_S9_EEENS6_IJNS7_ILi1EEESH_SH_EEESB_SD_Li256ELb1ELb1ELb1ELb0EEENS1_36VarlenDynamicPersistentTileSchedulerILi128ELi96ELi256ELi256ELb1ELb1ELb0ELb1ELb0ELb1EEEEEEEEEvNT_6ParamsE,@"STO_CUDA_ENTRY STV_DEFAULT"
_ZN7cutlass13device_kernelIN5flash19enable_sm80_to_sm89INS1_16FlashAttnFwdSm80INS1_25CollectiveMainloopFwdSm80ILi8ELi1ELb1EN4cute5tupleIJNS5_1CILi128EEENS7_ILi96EEES8_EEELi128ENS_6half_tEfNS_4arch4Sm80ELb0ELb1ELb0ELb1ELb1ELb0ELb1ELb1EEENS1_21CollectiveEpilogueFwdINS6_IJS8_S8_S9_EEENS6_IJNS7_ILi1EEESH_SH_EEESB_SD_Li256ELb1ELb1ELb1ELb0EEENS1_36VarlenDynamicPersistentTileSchedulerILi128ELi96ELi256ELi256ELb1ELb1ELb0ELb1ELb0ELb1EEEEEEEEEvNT_6ParamsE:
[----:B------:R-:W-:Y:S01]  /*0000*/  LDC R1, c[0x0][0x28] ;  /* 0x00000a00ff017b82 */ /* 0x000fe20000000800 */
[----:B------:R-:W-:Y:S05]  /*0010*/  EXIT ;  /* 0x000000000000794d */ /* 0x000fea0003800000 */
.L_x_7:
        /* <DEDUP_REMOVED lines=14> */
.L_x_19:


//--------------------- .text._ZN7cutlass13device_kernelIN5flash19enable_sm80_to_sm89INS1_16FlashAttnFwdSm80INS1_25CollectiveMainloopFwdSm80ILi8ELi1ELb1EN4cute5tupleIJNS5_1CILi128EEENS7_ILi96EEES8_EEELi128ENS_6half_tEfNS_4arch4Sm80ELb0ELb1ELb0ELb1ELb1ELb1ELb1ELb1EEENS1_21CollectiveEpilogueFwdINS6_IJS8_S8_S9_EEENS6_IJNS7_ILi1EEESH_SH_EEESB_SD_Li256ELb1ELb1ELb1ELb0EEENS1_36VarlenDynamicPersistentTileSchedulerILi128ELi96ELi256ELi256ELb1ELb1ELb0ELb1ELb0ELb1EEEEEEEEEvNT_6ParamsE --------------------------
	.section	.text._ZN7cutlass13device_kernelIN5flash19enable_sm80_to_sm89INS1_16FlashAttnFwdSm80INS1_25CollectiveMainloopFwdSm80ILi8ELi1ELb1EN4cute5tupleIJNS5_1CILi128EEENS7_ILi96EEES8_EEELi128ENS_6half_tEfNS_4arch4Sm80ELb0ELb1ELb0ELb1ELb1ELb1ELb1ELb1EEENS1_21CollectiveEpilogueFwdINS6_IJS8_S8_S9_EEENS6_IJNS7_ILi1EEESH_SH_EEESB_SD_Li256ELb1ELb1ELb1ELb0EEENS1_36VarlenDynamicPersistentTileSchedulerILi128ELi96ELi256ELi256ELb1ELb1ELb0ELb1ELb0ELb1EEEEEEEEEvNT_6ParamsE,"ax",@progbits
	.align	128
.text._ZN7cutlass13device_kernelIN5flash19enable_sm80_to_sm89INS1_16FlashAttnFwdSm80INS1_25CollectiveMainloopFwdSm80ILi8ELi1ELb1EN4cute5tupleIJNS5_1CILi128EEENS7_ILi96EEES8_EEELi128ENS_6half_tEfNS_4arch4Sm80ELb0ELb1ELb0ELb1ELb1ELb1ELb1ELb1EEENS1_21CollectiveEpilogueFwdINS6_IJS8_S8_S9_EEENS6_IJNS7_ILi1EEESH_SH_EEESB_SD_Li256ELb1ELb1ELb1ELb0EEENS1_36VarlenDynamicPersistentTileSchedulerILi128ELi96ELi256ELi256ELb1ELb1ELb0ELb1ELb0ELb1EEEEEEEEEvNT_6ParamsE:
        .type           _ZN7cutlass13device_kernelIN5flash19enable_sm80_to_sm89INS1_16FlashAttnFwdSm80INS1_25CollectiveMainloopFwdSm80ILi8ELi1ELb1EN4cute5tupleIJNS5_1CILi128EEENS7_ILi96EEES8_EEELi128ENS_6half_tEfNS_4arch4Sm80ELb0ELb1ELb0ELb1ELb1ELb1ELb1ELb1EEENS1_21CollectiveEpilogueFwdINS6_IJS8_S8_S9_EEENS6_IJNS7_ILi1EEESH_SH_EEESB_SD_Li256ELb1ELb1ELb1ELb0EEENS1_36VarlenDynamicPersistentTileSchedulerILi128ELi96ELi256ELi256ELb1ELb1ELb0ELb1ELb0ELb1EEEEEEEEEvNT_6ParamsE,@function
        .size           _ZN7cutlass13device_kernelIN5flash19enable_sm80_to_sm89INS1_16FlashAttnFwdSm80INS1_25CollectiveMainloopFwdSm80ILi8ELi1ELb1EN4cute5tupleIJNS5_1CILi128EEENS7_ILi96EEES8_EEELi128ENS_6half_tEfNS_4arch4Sm80ELb0ELb1ELb0ELb1ELb1ELb1ELb1ELb1EEENS1_21CollectiveEpilogueFwdINS6_IJS8_S8_S9_EEENS6_IJNS7_ILi1EEESH_SH_EEESB_SD_Li256ELb1ELb1ELb1ELb0EEENS1_36VarlenDynamicPersistentTileSchedulerILi128ELi96ELi256ELi256ELb1ELb1ELb0ELb1ELb0ELb1EEEEEEEEEvNT_6ParamsE,(.L_x_20 - _ZN7cutlass13device_kernelIN5flash19enable_sm80_to_sm89INS1_16FlashAttnFwdSm80INS1_25CollectiveMainloopFwdSm80ILi8ELi1ELb1EN4cute5tupleIJNS5_1CILi128EEENS7_ILi96EEES8_EEELi128ENS_6half_tEfNS_4arch4Sm80ELb0ELb1ELb0ELb1ELb1ELb1ELb1ELb1EEENS1_21CollectiveEpilogueFwdINS6_IJS8_S8_S9_EEENS6_IJNS7_ILi1EEESH_SH_EEESB_SD_Li256ELb1ELb1ELb1ELb0EEENS1_36VarlenDynamicPersistentTileSchedulerILi128ELi96ELi256ELi256ELb1ELb1ELb0ELb1ELb0ELb1EEEEEEEEEvNT_6ParamsE)
        .other          _ZN7cutlass13device_kernelIN5flash19enable_sm80_to_sm89INS1_16FlashAttnFwdSm80INS1_25CollectiveMainloopFwdSm80ILi8ELi1ELb1EN4cute5tupleIJNS5_1CILi128EEENS7_ILi96EEES8_EEELi128ENS_6half_tEfNS_4arch4Sm80ELb0ELb1ELb0ELb1ELb1ELb1ELb1ELb1EEENS1_21CollectiveEpilogueFwdINS6_IJS8_S8_S9_EEENS6_IJNS7_ILi1EEESH_SH_EEESB_SD_Li256ELb1ELb1ELb1ELb0EEENS1_36VarlenDynamicPersistentTileSchedulerILi128ELi96ELi256ELi256ELb1ELb1ELb0ELb1ELb0ELb1EEEEEEEEEvNT_6ParamsE,@"STO_CUDA_ENTRY STV_DEFAULT"
_ZN7cutlass13device_kernelIN5flash19enable_sm80_to_sm89INS1_16FlashAttnFwdSm80INS1_25CollectiveMainloopFwdSm80ILi8ELi1ELb1EN4cute5tupleIJNS5_1CILi128EEENS7_ILi96EEES8_EEELi128ENS_6half_tEfNS_4arch4Sm80ELb0ELb1ELb0ELb1ELb1ELb1ELb1ELb1EEENS1_21CollectiveEpilogueFwdINS6_IJS8_S8_S9_EEENS6_IJNS7_ILi1EEESH_SH_EEESB_SD_Li256ELb1ELb1ELb1ELb0EEENS1_36VarlenDynamicPersistentTileSchedulerILi128ELi96ELi256ELi256ELb1ELb1ELb0ELb1ELb0ELb1EEEEEEEEEvNT_6ParamsE:
[----:B------:R-:W-:Y:S01]  /*0000*/  LDC R1, c[0x0][0x28] ;  /* 0x00000a00ff017b82 */ /* 0x000fe20000000800 */
[----:B------:R-:W-:Y:S05]  /*0010*/  EXIT ;  /* 0x000000000000794d */ /* 0x000fea0003800000 */
.L_x_8:
        /* <DEDUP_REMOVED lines=14> */
.L_x_20:


//--------------------- .text._ZN7cutlass13device_kernelIN5flash19enable_sm80_to_sm89INS1_16FlashAttnFwdSm80INS1_25CollectiveMainloopFwdSm80ILi4ELi1ELb0EN4cute5tupleIJNS5_1CILi128EEENS7_ILi64EEES8_EEELi128ENS_6half_tEfNS_4arch4Sm80ELb1ELb0ELb0ELb0ELb1ELb0ELb1ELb1EEENS1_21CollectiveEpilogueFwdINS6_IJS8_S8_S9_EEENS6_IJNS7_ILi1EEESH_SH_EEESB_SD_Li128ELb0ELb1ELb1ELb0EEENS1_30DynamicPersistentTileSchedulerILi128ELi128ELb1ELb1ELb0EEEEEEEEEvNT_6ParamsE --------------------------
	.section	.text._ZN7cutlass13device_kernelIN5flash19enable_sm80_to_sm89INS1_16FlashAttnFwdSm80INS1_25CollectiveMainloopFwdSm80ILi4ELi1ELb0EN4cute5tupleIJNS5_1CILi128EEENS7_ILi64EEES8_EEELi128ENS_6half_tEfNS_4arch4Sm80ELb1ELb0ELb0ELb0ELb1ELb0ELb1ELb1EEENS1_21CollectiveEpilogueFwdINS6_IJS8_S8_S9_EEENS6_IJNS7_ILi1EEESH_SH_EEESB_SD_Li128ELb0ELb1ELb1ELb0EEENS1_30DynamicPersistentTileSchedulerILi128ELi128ELb1ELb1ELb0EEEEEEEEEvNT_6ParamsE,"ax",@progbits
	.align	128
.text._ZN7cutlass13device_kernelIN5flash19enable_sm80_to_sm89INS1_16FlashAttnFwdSm80INS1_25CollectiveMainloopFwdSm80ILi4ELi1ELb0EN4cute5tupleIJNS5_1CILi128EEENS7_ILi64EEES8_EEELi128ENS_6half_tEfNS_4arch4Sm80ELb1ELb0ELb0ELb0ELb1ELb0ELb1ELb1EEENS1_21CollectiveEpilogueFwdINS6_IJS8_S8_S9_EEENS6_IJNS7_ILi1EEESH_SH_EEESB_SD_Li128ELb0ELb1ELb1ELb0EEENS1_30DynamicPersistentTileSchedulerILi128ELi128ELb1ELb1ELb0EEEEEEEEEvNT_6ParamsE:
        .type           _ZN7cutlass13device_kernelIN5flash19enable_sm80_to_sm89INS1_16FlashAttnFwdSm80INS1_25CollectiveMainloopFwdSm80ILi4ELi1ELb0EN4cute5tupleIJNS5_1CILi128EEENS7_ILi64EEES8_EEELi128ENS_6half_tEfNS_4arch4Sm80ELb1ELb0ELb0ELb0ELb1ELb0ELb1ELb1EEENS1_21CollectiveEpilogueFwdINS6_IJS8_S8_S9_EEENS6_IJNS7_ILi1EEESH_SH_EEESB_SD_Li128ELb0ELb1ELb1ELb0EEENS1_30DynamicPersistentTileSchedulerILi128ELi128ELb1ELb1ELb0EEEEEEEEEvNT_6ParamsE,@function
        .size           _ZN7cutlass13device_kernelIN5flash19enable_sm80_to_sm89INS1_16FlashAttnFwdSm80INS1_25CollectiveMainloopFwdSm80ILi4ELi1ELb0EN4cute5tupleIJNS5_1CILi128EEENS7_ILi64EEES8_EEELi128ENS_6half_tEfNS_4arch4Sm80ELb1ELb0ELb0ELb0ELb1ELb0ELb1ELb1EEENS1_21CollectiveEpilogueFwdINS6_IJS8_S8_S9_EEENS6_IJNS7_ILi1EEESH_SH_EEESB_SD_Li128ELb0ELb1ELb1ELb0EEENS1_30DynamicPersistentTileSchedulerILi128ELi128ELb1ELb1ELb0EEEEEEEEEvNT_6ParamsE,(.L_x_21 - _ZN7cutlass13device_kernelIN5flash19enable_sm80_to_sm89INS1_16FlashAttnFwdSm80INS1_25CollectiveMainloopFwdSm80ILi4ELi1ELb0EN4cute5tupleIJNS5_1CILi128EEENS7_ILi64EEES8_EEELi128ENS_6half_tEfNS_4arch4Sm80ELb1ELb0ELb0ELb0ELb1ELb0ELb1ELb1EEENS1_21CollectiveEpilogueFwdINS6_IJS8_S8_S9_EEENS6_IJNS7_ILi1EEESH_SH_EEESB_SD_Li128ELb0ELb1ELb1ELb0EEENS1_30DynamicPersistentTileSchedulerILi128ELi128ELb1ELb1ELb0EEEEEEEEEvNT_6ParamsE)
        .other          _ZN7cutlass13device_kernelIN5flash19enable_sm80_to_sm89INS1_16FlashAttnFwdSm80INS1_25CollectiveMainloopFwdSm80ILi4ELi1ELb0EN4cute5tupleIJNS5_1CILi128EEENS7_ILi64EEES8_EEELi128ENS_6half_tEfNS_4arch4Sm80ELb1ELb0ELb0ELb0ELb1ELb0ELb1ELb1EEENS1_21CollectiveEpilogueFwdINS6_IJS8_S8_S9_EEENS6_IJNS7_ILi1EEESH_SH_EEESB_SD_Li128ELb0ELb1ELb1ELb0EEENS1_30DynamicPersistentTileSchedulerILi128ELi128ELb1ELb1ELb0EEEEEEEEEvNT_6ParamsE,@"STO_CUDA_ENTRY STV_DEFAULT"
_ZN7cutlass13device_kernelIN5flash19enable_sm80_to_sm89INS1_16FlashAttnFwdSm80INS1_25CollectiveMainloopFwdSm80ILi4ELi1ELb0EN4cute5tupleIJNS5_1CILi128EEENS7_ILi64EEES8_EEELi128ENS_6half_tEfNS_4arch4Sm80ELb1ELb0ELb0ELb0ELb1ELb0ELb1ELb1EEENS1_21CollectiveEpilogueFwdINS6_IJS8_S8_S9_EEENS6_IJNS7_ILi1EEESH_SH_EEESB_SD_Li128ELb0ELb1ELb1ELb0EEENS1_30DynamicPersistentTileSchedulerILi128ELi128ELb1ELb1ELb0EEEEEEEEEvNT_6ParamsE:
[----:B------:R-:W-:Y:S01]  /*0000*/  LDC R1, c[0x0][0x28] ;  /* 0x00000a00ff017b82 */ /* 0x000fe20000000800 */
[----:B------:R-:W-:Y:S05]  /*0010*/  EXIT ;  /* 0x000000000000794d */ /* 0x000fea0003800000 */
.L_x_9:
        /* <DEDUP_REMOVED lines=14> */
.L_x_21:


//--------------------- .text._ZN7cutlass13device_kernelIN5flash19enable_sm80_to_sm89INS1_16FlashAttnFwdSm80INS1_25CollectiveMainloopFwdSm80ILi8ELi1ELb1EN4cute5tupleIJNS5_1CILi128EEENS7_ILi112EEES8_EEELi128ENS_6half_tEfNS_4arch4Sm80ELb1ELb0ELb0ELb1ELb1ELb0ELb1ELb1EEENS1_21CollectiveEpilogueFwdINS6_IJS8_S8_S9_EEENS6_IJNS7_ILi1EEESH_SH_EEESB_SD_Li256ELb1ELb1ELb1ELb0EEENS1_36VarlenDynamicPersistentTileSchedulerILi128ELi112ELi256ELi256ELb1ELb1ELb0ELb1ELb1ELb1EEEEEEEEEvNT_6ParamsE --------------------------
	.section	.text._ZN7cutlass13device_kernelIN5flash19enable_sm80_to_sm89INS1_16FlashAttnFwdSm80INS1_25CollectiveMainloopFwdSm80ILi8ELi1ELb1EN4cute5tupleIJNS5_1CILi128EEENS7_ILi112EEES8_EEELi128ENS_6half_tEfNS_4arch4Sm80ELb1ELb0ELb0ELb1ELb1ELb0ELb1ELb1EEENS1_21CollectiveEpilogueFwdINS6_IJS8_S8_S9_EEENS6_IJNS7_ILi1EEESH_SH_EEESB_SD_Li256ELb1ELb1ELb1ELb0EEENS1_36VarlenDynamicPersistentTileSchedulerILi128ELi112ELi256ELi256ELb1ELb1ELb0ELb1ELb1ELb1EEEEEEEEEvNT_6ParamsE,"ax",@progbits
	.align	128
.text._ZN7cutlass13device_kernelIN5flash19enable_sm80_to_sm89INS1_16FlashAttnFwdSm80INS1_25CollectiveMainloopFwdSm80ILi8ELi1ELb1EN4cute5tupleIJNS5_1CILi128EEENS7_ILi112EEES8_EEELi128ENS_6half_tEfNS_4arch4Sm80ELb1ELb0ELb0ELb1ELb1ELb0ELb1ELb1EEENS1_21CollectiveEpilogueFwdINS6_IJS8_S8_S9_EEENS6_IJNS7_ILi1EEESH_SH_EEESB_SD_Li256ELb1ELb1ELb1ELb0EEENS1_36VarlenDynamicPersistentTileSchedulerILi128ELi112ELi256ELi256ELb1ELb1ELb0ELb1ELb1ELb1EEEEEEEEEvNT_6ParamsE:
        .type           _ZN7cutlass13device_kernelIN5flash19enable_sm80_to_sm89INS1_16FlashAttnFwdSm80INS1_25CollectiveMainloopFwdSm80ILi8ELi1ELb1EN4cute5tupleIJNS5_1CILi128EEENS7_ILi112EEES8_EEELi128ENS_6half_tEfNS_4arch4Sm80ELb1ELb0ELb0ELb1ELb1ELb0ELb1ELb1EEENS1_21CollectiveEpilogueFwdINS6_IJS8_S8_S9_EEENS6_IJNS7_ILi1EEESH_SH_EEESB_SD_Li256ELb1ELb1ELb1ELb0EEENS1_36VarlenDynamicPersistentTileSchedulerILi128ELi112ELi256ELi256ELb1ELb1ELb0ELb1ELb1ELb1EEEEEEEEEvNT_6ParamsE,@function
        .size           _ZN7cutlass13device_kernelIN5flash19enable_sm80_to_sm89INS1_16FlashAttnFwdSm80INS1_25CollectiveMainloopFwdSm80ILi8ELi1ELb1EN4cute5tupleIJNS5_1CILi128EEENS7_ILi112EEES8_EEELi128ENS_6half_tEfNS_4arch4Sm80ELb1ELb0ELb0ELb1ELb1ELb0ELb1ELb1EEENS1_21CollectiveEpilogueFwdINS6_IJS8_S8_S9_EEENS6_IJNS7_ILi1EEESH_SH_EEESB_SD_Li256ELb1ELb1ELb1ELb0EEENS1_36VarlenDynamicPersistentTileSchedulerILi128ELi112ELi256ELi256ELb1ELb1ELb0ELb1ELb1ELb1EEEEEEEEEvNT_6ParamsE,(.L_x_22 - _ZN7cutlass13device_kernelIN5flash19enable_sm80_to_sm89INS1_16FlashAttnFwdSm80INS1_25CollectiveMainloopFwdSm80ILi8ELi1ELb1EN4cute5tupleIJNS5_1CILi128EEENS7_ILi112EEES8_EEELi128ENS_6half_tEfNS_4arch4Sm80ELb1ELb0ELb0ELb1ELb1ELb0ELb1ELb1EEENS1_21CollectiveEpilogueFwdINS6_IJS8_S8_S9_EEENS6_IJNS7_ILi1EEESH_SH_EEESB_SD_Li256ELb1ELb1ELb1ELb0EEENS1_36VarlenDynamicPersistentTileSchedulerILi128ELi112ELi256ELi256ELb1ELb1ELb0ELb1ELb1ELb1EEEEEEEEEvNT_6ParamsE)
        .other          _ZN7cutlass13device_kernelIN5flash19enable_sm80_to_sm89INS1_16FlashAttnFwdSm80INS1_25CollectiveMainloopFwdSm80ILi8ELi1ELb1EN4cute5tupleIJNS5_1CILi128EEENS7_ILi112EEES8_EEELi128ENS_6half_tEfNS_4arch4Sm80ELb1ELb0ELb0ELb1ELb1ELb0ELb1ELb1EEENS1_21CollectiveEpilogueFwdINS6_IJS8_S8_S9_EEENS6_IJNS7_ILi1EEESH_SH_EEESB_SD_Li256ELb1ELb1ELb1ELb0EEENS1_36VarlenDynamicPersistentTileSchedulerILi128ELi112ELi256ELi256ELb1ELb1ELb0ELb1ELb1ELb1EEEEEEEEEvNT_6ParamsE,@"STO_CUDA_ENTRY STV_DEFAULT"
_ZN7cutlass13device_kernelIN5flash19enable_sm80_to_sm89INS1_16FlashAttnFwdSm80INS1_25CollectiveMainloopFwdSm80ILi8ELi1ELb1EN4cute5tupleIJNS5_1CILi128EEENS7_ILi112EEES8_EEELi128ENS_6half_tEfNS_4arch4Sm80ELb1ELb0ELb0ELb1ELb1ELb0ELb1ELb1EEENS1_21CollectiveEpilogueFwdINS6_IJS8_S8_S9_EEENS6_IJNS7_ILi1EEESH_SH_EEESB_SD_Li256ELb1ELb1ELb1ELb0EEENS1_36VarlenDynamicPersistentTileSchedulerILi128ELi112ELi256ELi256ELb1ELb1ELb0ELb1ELb1ELb1EEEEEEEEEvNT_6ParamsE:
[----:B------:R-:W-:Y:S01]  /*0000*/  LDC R1, c[0x0][0x28] ;  /* 0x00000a00ff017b82 */ /* 0x000fe20000000800 */
[----:B------:R-:W-:Y:S05]  /*0010*/  EXIT ;  /* 0x000000000000794d */ /* 0x000fea0003800000 */
.L_x_10:
        /* <DEDUP_REMOVED lines=14> */
.L_x_22:


//--------------------- .text._ZN7cutlass13device_kernelIN5flash19enable_sm80_to_sm89INS1_16FlashAttnFwdSm80INS1_25CollectiveMainloopFwdSm80ILi8ELi1ELb1EN4cute5tupleIJNS5_1CILi128EEENS7_ILi112EEES8_EEELi128ENS_6half_tEfNS_4arch4Sm80ELb1ELb0ELb0ELb1ELb1ELb1ELb1ELb1EEENS1_21CollectiveEpilogueFwdINS6_IJS8_S8_S9_EEENS6_IJNS7_ILi1EEESH_SH_EEESB_SD_Li256ELb1ELb1ELb1ELb0EEENS1_36VarlenDynamicPersistentTileSchedulerILi128ELi112ELi256ELi256ELb1ELb1ELb0ELb1ELb1ELb1EEEEEEEEEvNT_6ParamsE --------------------------
	.section	.text._ZN7cutlass13device_kernelIN5flash19enable_sm80_to_sm89INS1_16FlashAttnFwdSm80INS1_25CollectiveMainloopFwdSm80ILi8ELi1ELb1EN4cute5tupleIJNS5_1CILi128EEENS7_ILi112EEES8_EEELi128ENS_6half_tEfNS_4arch4Sm80ELb1ELb0ELb0ELb1ELb1ELb1ELb1ELb1EEENS1_21CollectiveEpilogueFwdINS6_IJS8_S8_S9_EEENS6_IJNS7_ILi1EEESH_SH_EEESB_SD_Li256ELb1ELb1ELb1ELb0EEENS1_36VarlenDynamicPersistentTileSchedulerILi128ELi112ELi256ELi256ELb1ELb1ELb0ELb1ELb1ELb1EEEEEEEEEvNT_6ParamsE,"ax",@progbits
	.align	128
.text._ZN7cutlass13device_kernelIN5flash19enable_sm80_to_sm89INS1_16FlashAttnFwdSm80INS1_25CollectiveMainloopFwdSm80ILi8ELi1ELb1EN4cute5tupleIJNS5_1CILi128EEENS7_ILi112EEES8_EEELi128ENS_6half_tEfNS_4arch4Sm80ELb1ELb0ELb0ELb1ELb1ELb1ELb1ELb1EEENS1_21CollectiveEpilogueFwdINS6_IJS8_S8_S9_EEENS6_IJNS7_ILi1EEESH_SH_EEESB_SD_Li256ELb1ELb1ELb1ELb0EEENS1_36VarlenDynamicPersistentTileSchedulerILi128ELi112ELi256ELi256ELb1ELb1ELb0ELb1ELb1ELb1EEEEEEEEEvNT_6ParamsE:
        .type           _ZN7cutlass13device_kernelIN5flash19enable_sm80_to_sm89INS1_16FlashAttnFwdSm80INS1_25CollectiveMainloopFwdSm80ILi8ELi1ELb1EN4cute5tupleIJNS5_1CILi128EEENS7_ILi112EEES8_EEELi128ENS_6half_tEfNS_4arch4Sm80ELb1ELb0ELb0ELb1ELb1ELb1ELb1ELb1EEENS1_21CollectiveEpilogueFwdINS6_IJS8_S8_S9_EEENS6_IJNS7_ILi1EEESH_SH_EEESB_SD_Li256ELb1ELb1ELb1ELb0EEENS1_36VarlenDynamicPersistentTileSchedulerILi128ELi112ELi256ELi256ELb1ELb1ELb0ELb1ELb1ELb1EEEEEEEEEvNT_6ParamsE,@function
        .size           _ZN7cutlass13device_kernelIN5flash19enable_sm80_to_sm89INS1_16FlashAttnFwdSm80INS1_25CollectiveMainloopFwdSm80ILi8ELi1ELb1EN4cute5tupleIJNS5_1CILi128EEENS7_ILi112EEES8_EEELi128ENS_6half_tEfNS_4arch4Sm80ELb1ELb0ELb0ELb1ELb1ELb1ELb1ELb1EEENS1_21CollectiveEpilogueFwdINS6_IJS8_S8_S9_EEENS6_IJNS7_ILi1EEESH_SH_EEESB_SD_Li256ELb1ELb1ELb1ELb0EEENS1_36VarlenDynamicPersistentTileSchedulerILi128ELi112ELi256ELi256ELb1ELb1ELb0ELb1ELb1ELb1EEEEEEEEEvNT_6ParamsE,(.L_x_23 - _ZN7cutlass13device_kernelIN5flash19enable_sm80_to_sm89INS1_16FlashAttnFwdSm80INS1_25CollectiveMainloopFwdSm80ILi8ELi1ELb1EN4cute5tupleIJNS5_1CILi128EEENS7_ILi112EEES8_EEELi128ENS_6half_tEfNS_4arch4Sm80ELb1ELb0ELb0ELb1ELb1ELb1ELb1ELb1EEENS1_21CollectiveEpilogueFwdINS6_IJS8_S8_S9_EEENS6_IJNS7_ILi1EEESH_SH_EEESB_SD_Li256ELb1ELb1ELb1ELb0EEENS1_36VarlenDynamicPersistentTileSchedulerILi128ELi112ELi256ELi256ELb1ELb1ELb0ELb1ELb1ELb1EEEEEEEEEvNT_6ParamsE)
        .other          _ZN7cutlass13device_kernelIN5flash19enable_sm80_to_sm89INS1_16FlashAttnFwdSm80INS1_25CollectiveMainloopFwdSm80ILi8ELi1ELb1EN4cute5tupleIJNS5_1CILi128EEENS7_ILi112EEES8_EEELi128ENS_6half_tEfNS_4arch4Sm80ELb1ELb0ELb0ELb1ELb1ELb1ELb1ELb1EEENS1_21CollectiveEpilogueFwdINS6_IJS8_S8_S9_EEENS6_IJNS7_ILi1EEESH_SH_EEESB_SD_Li256ELb1ELb1ELb1ELb0EEENS1_36VarlenDynamicPersistentTileSchedulerILi128ELi112ELi256ELi256ELb1ELb1ELb0ELb1ELb1ELb1EEEEEEEEEvNT_6ParamsE,@"STO_CUDA_ENTRY STV_DEFAULT"
_ZN7cutlass13device_kernelIN5flash19enable_sm80_to_sm89INS1_16FlashAttnFwdSm80INS1_25CollectiveMainloopFwdSm80ILi8ELi1ELb1EN4cute5tupleIJNS5_1CILi128EEENS7_ILi112EEES8_EEELi128ENS_6half_tEfNS_4arch4Sm80ELb1ELb0ELb0ELb1ELb1ELb1ELb1ELb1EEENS1_21CollectiveEpilogueFwdINS6_IJS8_S8_S9_EEENS6_IJNS7_ILi1EEESH_SH_EEESB_SD_Li256ELb1ELb1ELb1ELb0EEENS1_36VarlenDynamicPersistentTileSchedulerILi128ELi112ELi256ELi256ELb1ELb1ELb0ELb1ELb1ELb1EEEEEEEEEvNT_6ParamsE:
[----:B------:R-:W-:Y:S01]  /*0000*/  LDC R1, c[0x0][0x28] ;  /* 0x00000a00ff017b82 */ /* 0x000fe20000000800 */
[----:B------:R-:W-:Y:S05]  /*0010*/  EXIT ;  /* 0x000000000000794d */ /* 0x000fea0003800000 */
.L_x_11:
        /* <DEDUP_REMOVED lines=14> */
.L_x_23:


//--------------------- .nv.shared.reserved.0     --------------------------
	.section	.nv.shared.reserved.0,"aw",@nobits
	.weak		__nv_reservedSMEM_offset_0_alias
	.size		__nv_reservedSMEM_offset_0_alias, 0, 0
	.other		__nv_reservedSMEM_offset_0_alias,@"STO_CUDA_RESERVED_SHARED STV_DEFAULT"
__nv_reservedSMEM_offset_0_alias:
	.zero		0


//--------------------- .nv.global                --------------------------
	.section	.nv.global,"aw",@nobits
.nv.global:
	.type		_ZN78_INTERNAL_c4c2231f_42_flash_fwd_hdim128_fp16_paged_split_sm80_cu_ee213261_30164cute1_E,@object
	.size		_ZN78_INTERNAL_c4c2231f_42_flash_fwd_hdim128_fp16_paged_split_sm80_cu_ee213261_30164cute1_E,(_ZN78_INTERNAL_c4c2231f_42_flash_fwd_hdim128_fp16_paged_split_sm80_cu_ee213261_30164cuda3std3__45__cpo6cbeginE - _ZN78_INTERNAL_c4c2231f_42_flash_fwd_hdim128_fp16_paged_split_sm80_cu_ee213261_30164cute1_E)
_ZN78_INTERNAL_c4c2231f_42_flash_fwd_hdim128_fp16_paged_split_sm80_cu_ee213261_30164cute1_E:
	.zero		1
	.type		_ZN78_INTERNAL_c4c2231f_42_flash_fwd_hdim128_fp16_paged_split_sm80_cu_ee213261_30164cuda3std3__45__cpo6cbeginE,@object
	.size		_ZN78_INTERNAL_c4c2231f_42_flash_fwd_hdim128_fp16_paged_split_sm80_cu_ee213261_30164cuda3std3__45__cpo6cbeginE,(_ZN78_INTERNAL_c4c2231f_42_flash_fwd_hdim128_fp16_paged_split_sm80_cu_ee213261_30164cuda3std3__48in_placeE - _ZN78_INTERNAL_c4c2231f_42_flash_fwd_hdim128_fp16_paged_split_sm80_cu_ee213261_30164cuda3std3__45__cpo6cbeginE)
_ZN78_INTERNAL_c4c2231f_42_flash_fwd_hdim128_fp16_paged_split_sm80_cu_ee213261_30164cuda3std3__45__cpo6cbeginE:
	.zero		1
	.type		_ZN78_INTERNAL_c4c2231f_42_flash_fwd_hdim128_fp16_paged_split_sm80_cu_ee213261_30164cuda3std3__48in_placeE,@object
	.size		_ZN78_INTERNAL_c4c2231f_42_flash_fwd_hdim128_fp16_paged_split_sm80_cu_ee213261_30164cuda3std3__48in_placeE,(_ZN78_INTERNAL_c4c2231f_42_flash_fwd_hdim128_fp16_paged_split_sm80_cu_ee213261_30164cuda3std6ranges3__45__cpo9iter_moveE - _ZN78_INTERNAL_c4c2231f_42_flash_fwd_hdim128_fp16_paged_split_sm80_cu_ee213261_30164cuda3std3__48in_placeE)
_ZN78_INTERNAL_c4c2231f_42_flash_fwd_hdim128_fp16_paged_split_sm80_cu_ee213261_30164cuda3std3__48in_placeE:
	.zero		1
	.type		_ZN78_INTERNAL_c4c2231f_42_flash_fwd_hdim128_fp16_paged_split_sm80_cu_ee213261_30164cuda3std6ranges3__45__cpo9iter_moveE,@object
	.size		_ZN78_INTERNAL_c4c2231f_42_flash_fwd_hdim128_fp16_paged_split_sm80_cu_ee213261_30164cuda3std6ranges3__45__cpo9iter_moveE,(_ZN78_INTERNAL_c4c2231f_42_flash_fwd_hdim128_fp16_paged_split_sm80_cu_ee213261_30164cuda3std3__45__cpo5beginE - _ZN78_INTERNAL_c4c2231f_42_flash_fwd_hdim128_fp16_paged_split_sm80_cu_ee213261_30164cuda3std6ranges3__45__cpo9iter_moveE)
_ZN78_INTERNAL_c4c2231f_42_flash_fwd_hdim128_fp16_paged_split_sm80_cu_ee213261_30164cuda3std6ranges3__45__cpo9iter_moveE:
	.zero		1
	.type		_ZN78_INTERNAL_c4c2231f_42_flash_fwd_hdim128_fp16_paged_split_sm80_cu_ee213261_30164cuda3std3__45__cpo5beginE,@object
	.size		_ZN78_INTERNAL_c4c2231f_42_flash_fwd_hdim128_fp16_paged_split_sm80_cu_ee213261_30164cuda3std3__45__cpo5beginE,(_ZN78_INTERNAL_c4c2231f_42_flash_fwd_hdim128_fp16_paged_split_sm80_cu_ee213261_30164cuda3std3__480_GLOBAL__N__c4c2231f_42_flash_fwd_hdim128_fp16_paged_split_sm80_cu_ee213261_30166ignoreE - _ZN78_INTERNAL_c4c2231f_42_flash_fwd_hdim128_fp16_paged_split_sm80_cu_ee213261_30164cuda3std3__45__cpo5beginE)
_ZN78_INTERNAL_c4c2231f_42_flash_fwd_hdim128_fp16_paged_split_sm80_cu_ee213261_30164cuda3std3__45__cpo5beginE:
	.zero		1
	.type		_ZN78_INTERNAL_c4c2231f_42_flash_fwd_hdim128_fp16_paged_split_sm80_cu_ee213261_30164cuda3std3__480_GLOBAL__N__c4c2231f_42_flash_fwd_hdim128_fp16_paged_split_sm80_cu_ee213261_30166ignoreE,@object
	.size		_ZN78_INTERNAL_c4c2231f_42_flash_fwd_hdim128_fp16_paged_split_sm80_cu_ee213261_30164cuda3std3__480_GLOBAL__N__c4c2231f_42_flash_fwd_hdim128_fp16_paged_split_sm80_cu_ee213261_30166ignoreE,(_ZN78_INTERNAL_c4c2231f_42_flash_fwd_hdim128_fp16_paged_split_sm80_cu_ee213261_30164cute7productE - _ZN78_INTERNAL_c4c2231f_42_flash_fwd_hdim128_fp16_paged_split_sm80_cu_ee213261_30164cuda3std3__480_GLOBAL__N__c4c2231f_42_flash_fwd_hdim128_fp16_paged_split_sm80_cu_ee213261_30166ignoreE)
_ZN78_INTERNAL_c4c2231f_42_flash_fwd_hdim128_fp16_paged_split_sm80_cu_ee213261_30164cuda3std3__480_GLOBAL__N__c4c2231f_42_flash_fwd_hdim128_fp16_paged_split_sm80_cu_ee213261_30166ignoreE:
	.zero		1
	.type		_ZN78_INTERNAL_c4c2231f_42_flash_fwd_hdim128_fp16_paged_split_sm80_cu_ee213261_30164cute7productE,@object
	.size		_ZN78_INTERNAL_c4c2231f_42_flash_fwd_hdim128_fp16_paged_split_sm80_cu_ee213261_30164cute7productE,(_ZN78_INTERNAL_c4c2231f_42_flash_fwd_hdim128_fp16_paged_split_sm80_cu_ee213261_30164cuda3std3__45__cpo3endE - _ZN78_INTERNAL_c4c2231f_42_flash_fwd_hdim128_fp16_paged_split_sm80_cu_ee213261_30164cute7productE)
_ZN78_INTERNAL_c4c2231f_42_flash_fwd_hdim128_fp16_paged_split_sm80_cu_ee213261_30164cute7productE:
	.zero		1
	.type		_ZN78_INTERNAL_c4c2231f_42_flash_fwd_hdim128_fp16_paged_split_sm80_cu_ee213261_30164cuda3std3__45__cpo3endE,@object
	.size		_ZN78_INTERNAL_c4c2231f_42_flash_fwd_hdim128_fp16_paged_split_sm80_cu_ee213261_30164cuda3std3__45__cpo3endE,(_ZN78_INTERNAL_c4c2231f_42_flash_fwd_hdim128_fp16_paged_split_sm80_cu_ee213261_30164cuda3std3__419piecewise_constructE - _ZN78_INTERNAL_c4c2231f_42_flash_fwd_hdim128_fp16_paged_split_sm80_cu_ee213261_30164cuda3std3__45__cpo3endE)
_ZN78_INTERNAL_c4c2231f_42_flash_fwd_hdim128_fp16_paged_split_sm80_cu_ee213261_30164cuda3std3__45__cpo3endE:
	.zero		1
	.type		_ZN78_INTERNAL_c4c2231f_42_flash_fwd_hdim128_fp16_paged_split_sm80_cu_ee213261_30164cuda3std3__419piecewise_constructE,@object
	.size		_ZN78_INTERNAL_c4c2231f_42_flash_fwd_hdim128_fp16_paged_split_sm80_cu_ee213261_30164cuda3std3__419piecewise_constructE,(_ZN78_INTERNAL_c4c2231f_42_flash_fwd_hdim128_fp16_paged_split_sm80_cu_ee213261_30164cuda3std3__45__cpo4cendE - _ZN78_INTERNAL_c4c2231f_42_flash_fwd_hdim128_fp16_paged_split_sm80_cu_ee213261_30164cuda3std3__419piecewise_constructE)
_ZN78_INTERNAL_c4c2231f_42_flash_fwd_hdim128_fp16_paged_split_sm80_cu_ee213261_30164cuda3std3__419piecewise_constructE:
	.zero		1
	.type		_ZN78_INTERNAL_c4c2231f_42_flash_fwd_hdim128_fp16_paged_split_sm80_cu_ee213261_30164cuda3std3__45__cpo4cendE,@object
	.size		_ZN78_INTERNAL_c4c2231f_42_flash_fwd_hdim128_fp16_paged_split_sm80_cu_ee213261_30164cuda3std3__45__cpo4cendE,(_ZN78_INTERNAL_c4c2231f_42_flash_fwd_hdim128_fp16_paged_split_sm80_cu_ee213261_30164cuda3std6ranges3__45__cpo4swapE - _ZN78_INTERNAL_c4c2231f_42_flash_fwd_hdim128_fp16_paged_split_sm80_cu_ee213261_30164cuda3std3__45__cpo4cendE)
_ZN78_INTERNAL_c4c2231f_42_flash_fwd_hdim128_fp16_paged_split_sm80_cu_ee213261_30164cuda3std3__45__cpo4cendE:
	.zero		1
	.type		_ZN78_INTERNAL_c4c2231f_42_flash_fwd_hdim128_fp16_paged_split_sm80_cu_ee213261_30164cuda3std6ranges3__45__cpo4swapE,@object
	.size		_ZN78_INTERNAL_c4c2231f_42_flash_fwd_hdim128_fp16_paged_split_sm80_cu_ee213261_30164cuda3std6ranges3__45__cpo4swapE,(.L_7 - _ZN78_INTERNAL_c4c2231f_42_flash_fwd_hdim128_fp16_paged_split_sm80_cu_ee213261_30164cuda3std6ranges3__45__cpo4swapE)
_ZN78_INTERNAL_c4c2231f_42_flash_fwd_hdim128_fp16_paged_split_sm80_cu_ee213261_30164cuda3std6ranges3__45__cpo4swapE:
	.zero		1
.L_7:


//--------------------- .nv.constant0._ZN7cutlass13device_kernelIN5flash19enable_sm80_to_sm89INS1_16FlashAttnFwdSm80INS1_25CollectiveMainloopFwdSm80ILi8ELi1ELb1EN4cute5tupleIJNS5_1CILi128EEES8_S8_EEELi128ENS_6half_tEfNS_4arch4Sm80ELb0ELb0ELb0ELb0ELb1ELb0ELb1ELb1EEENS1_21CollectiveEpilogueFwdIS9_NS6_IJNS7_ILi1EEESF_SF_EEESA_SC_Li256ELb0ELb1ELb1ELb0EEENS1_19SingleTileSchedulerILb0ELb1ELb1ELi128EEEEEEEEEvNT_6ParamsE --------------------------
	.section	.nv.constant0._ZN7cutlass13device_kernelIN5flash19enable_sm80_to_sm89INS1_16FlashAttnFwdSm80INS1_25CollectiveMainloopFwdSm80ILi8ELi1ELb1EN4cute5tupleIJNS5_1CILi128EEES8_S8_EEELi128ENS_6half_tEfNS_4arch4Sm80ELb0ELb0ELb0ELb0ELb1ELb0ELb1ELb1EEENS1_21CollectiveEpilogueFwdIS9_NS6_IJNS7_ILi1EEESF_SF_EEESA_SC_Li256ELb0ELb1ELb1ELb0EEENS1_19SingleTileSchedulerILb0ELb1ELb1ELi128EEEEEEEEEvNT_6ParamsE,"a",@progbits
	.sectionflags	@""
	.align	4
.nv.constant0._ZN7cutlass13device_kernelIN5flash19enable_sm80_to_sm89INS1_16FlashAttnFwdSm80INS1_25CollectiveMainloopFwdSm80ILi8ELi1ELb1EN4cute5tupleIJNS5_1CILi128EEES8_S8_EEELi128ENS_6half_tEfNS_4arch4Sm80ELb0ELb0ELb0ELb0ELb1ELb0ELb1ELb1EEENS1_21CollectiveEpilogueFwdIS9_NS6_IJNS7_ILi1EEESF_SF_EEESA_SC_Li256ELb0ELb1ELb1ELb0EEENS1_19SingleTileSchedulerILb0ELb1ELb1ELi128EEEEEEEEEvNT_6ParamsE:
	.zero		1576


//--------------------- .nv.constant0._ZN7cutlass13device_kernelIN5flash19enable_sm80_to_sm89INS1_16FlashAttnFwdSm80INS1_25CollectiveMainloopFwdSm80ILi8ELi1ELb1EN4cute5tupleIJNS5_1CILi128EEENS7_ILi96EEES8_EEELi128ENS_6half_tEfNS_4arch4Sm80ELb0ELb1ELb0ELb0ELb1ELb0ELb1ELb1EEENS1_21CollectiveEpilogueFwdINS6_IJS8_S8_S9_EEENS6_IJNS7_ILi1EEESH_SH_EEESB_SD_Li256ELb0ELb1ELb1ELb0EEENS1_19SingleTileSchedulerILb0ELb1ELb1ELi128EEEEEEEEEvNT_6ParamsE --------------------------
	.section	.nv.constant0._ZN7cutlass13device_kernelIN5flash19enable_sm80_to_sm89INS1_16FlashAttnFwdSm80INS1_25CollectiveMainloopFwdSm80ILi8ELi1ELb1EN4cute5tupleIJNS5_1CILi128EEENS7_ILi96EEES8_EEELi128ENS_6half_tEfNS_4arch4Sm80ELb0ELb1ELb0ELb0ELb1ELb0ELb1ELb1EEENS1_21CollectiveEpilogueFwdINS6_IJS8_S8_S9_EEENS6_IJNS7_ILi1EEESH_SH_EEESB_SD_Li256ELb0ELb1ELb1ELb0EEENS1_19SingleTileSchedulerILb0ELb1ELb1ELi128EEEEEEEEEvNT_6ParamsE,"a",@progbits
	.sectionflags	@""
	.align	4
.nv.constant0._ZN7cutlass13device_kernelIN5flash19enable_sm80_to_sm89INS1_16FlashAttnFwdSm80INS1_25CollectiveMainloopFwdSm80ILi8ELi1ELb1EN4cute5tupleIJNS5_1CILi128EEENS7_ILi96EEES8_EEELi128ENS_6half_tEfNS_4arch4Sm80ELb0ELb1ELb0ELb0ELb1ELb0ELb1ELb1EEENS1_21CollectiveEpilogueFwdINS6_IJS8_S8_S9_EEENS6_IJNS7_ILi1EEESH_SH_EEESB_SD_Li256ELb0ELb1ELb1ELb0EEENS1_19SingleTileSchedulerILb0ELb1ELb1ELi128EEEEEEEEEvNT_6ParamsE:
	.zero		1576


//--------------------- .nv.constant0._ZN7cutlass13device_kernelIN5flash19enable_sm80_to_sm89INS1_16FlashAttnFwdSm80INS1_25CollectiveMainloopFwdSm80ILi8ELi1ELb1EN4cute5tupleIJNS5_1CILi128EEES8_S8_EEELi128ENS_6half_tEfNS_4arch4Sm80ELb1ELb0ELb0ELb0ELb1ELb0ELb1ELb1EEENS1_21CollectiveEpilogueFwdIS9_NS6_IJNS7_ILi1EEESF_SF_EEESA_SC_Li256ELb0ELb1ELb1ELb0EEENS1_30DynamicPersistentTileSchedulerILi256ELi256ELb1ELb1ELb0EEEEEEEEEvNT_6ParamsE --------------------------
	.section	.nv.constant0._ZN7cutlass13device_kernelIN5flash19enable_sm80_to_sm89INS1_16FlashAttnFwdSm80INS1_25CollectiveMainloopFwdSm80ILi8ELi1ELb1EN4cute5tupleIJNS5_1CILi128EEES8_S8_EEELi128ENS_6half_tEfNS_4arch4Sm80ELb1ELb0ELb0ELb0ELb1ELb0ELb1ELb1EEENS1_21CollectiveEpilogueFwdIS9_NS6_IJNS7_ILi1EEESF_SF_EEESA_SC_Li256ELb0ELb1ELb1ELb0EEENS1_30DynamicPersistentTileSchedulerILi256ELi256ELb1ELb1ELb0EEEEEEEEEvNT_6ParamsE,"a",@progbits
	.sectionflags	@""
	.align	4
.nv.constant0._ZN7cutlass13device_kernelIN5flash19enable_sm80_to_sm89INS1_16FlashAttnFwdSm80INS1_25CollectiveMainloopFwdSm80ILi8ELi1ELb1EN4cute5tupleIJNS5_1CILi128EEES8_S8_EEELi128ENS_6half_tEfNS_4arch4Sm80ELb1ELb0ELb0ELb0ELb1ELb0ELb1ELb1EEENS1_21CollectiveEpilogueFwdIS9_NS6_IJNS7_ILi1EEESF_SF_EEESA_SC_Li256ELb0ELb1ELb1ELb0EEENS1_30DynamicPersistentTileSchedulerILi256ELi256ELb1ELb1ELb0EEEEEEEEEvNT_6ParamsE:
	.zero		1592


//--------------------- .nv.constant0._ZN7cutlass13device_kernelIN5flash19enable_sm80_to_sm89INS1_16FlashAttnFwdSm80INS1_25CollectiveMainloopFwdSm80ILi4ELi1ELb0EN4cute5tupleIJNS5_1CILi128EEENS7_ILi64EEES8_EEELi128ENS_6half_tEfNS_4arch4Sm80ELb0ELb0ELb0ELb0ELb1ELb0ELb1ELb1EEENS1_21CollectiveEpilogueFwdINS6_IJS8_S8_S9_EEENS6_IJNS7_ILi1EEESH_SH_EEESB_SD_Li128ELb0ELb1ELb1ELb0EEENS1_19SingleTileSchedulerILb0ELb1ELb1ELi128EEEEEEEEEvNT_6ParamsE --------------------------
	.section	.nv.constant0._ZN7cutlass13device_kernelIN5flash19enable_sm80_to_sm89INS1_16FlashAttnFwdSm80INS1_25CollectiveMainloopFwdSm80ILi4ELi1ELb0EN4cute5tupleIJNS5_1CILi128EEENS7_ILi64EEES8_EEELi128ENS_6half_tEfNS_4arch4Sm80ELb0ELb0ELb0ELb0ELb1ELb0ELb1ELb1EEENS1_21CollectiveEpilogueFwdINS6_IJS8_S8_S9_EEENS6_IJNS7_ILi1EEESH_SH_EEESB_SD_Li128ELb0ELb1ELb1ELb0EEENS1_19SingleTileSchedulerILb0ELb1ELb1ELi128EEEEEEEEEvNT_6ParamsE,"a",@progbits
	.sectionflags	@""
	.align	4
.nv.constant0._ZN7cutlass13device_kernelIN5flash19enable_sm80_to_sm89INS1_16FlashAttnFwdSm80INS1_25CollectiveMainloopFwdSm80ILi4ELi1ELb0EN4cute5tupleIJNS5_1CILi128EEENS7_ILi64EEES8_EEELi128ENS_6half_tEfNS_4arch4Sm80ELb0ELb0ELb0ELb0ELb1ELb0ELb1ELb1EEENS1_21CollectiveEpilogueFwdINS6_IJS8_S8_S9_EEENS6_IJNS7_ILi1EEESH_SH_EEESB_SD_Li128ELb0ELb1ELb1ELb0EEENS1_19SingleTileSchedulerILb0ELb1ELb1ELi128EEEEEEEEEvNT_6ParamsE:
	.zero		1576


//--------------------- .nv.constant0._ZN7cutlass13device_kernelIN5flash19enable_sm80_to_sm89INS1_16FlashAttnFwdSm80INS1_25CollectiveMainloopFwdSm80ILi8ELi1ELb1EN4cute5tupleIJNS5_1CILi128EEENS7_ILi112EEES8_EEELi128ENS_6half_tEfNS_4arch4Sm80ELb0ELb0ELb0ELb1ELb1ELb0ELb1ELb1EEENS1_21CollectiveEpilogueFwdINS6_IJS8_S8_S9_EEENS6_IJNS7_ILi1EEESH_SH_EEESB_SD_Li256ELb1ELb1ELb1ELb0EEENS1_36VarlenDynamicPersistentTileSchedulerILi128ELi112ELi256ELi256ELb1ELb1ELb0ELb0ELb1ELb1EEEEEEEEEvNT_6ParamsE --------------------------
	.section	.nv.constant0._ZN7cutlass13device_kernelIN5flash19enable_sm80_to_sm89INS1_16FlashAttnFwdSm80INS1_25CollectiveMainloopFwdSm80ILi8ELi1ELb1EN4cute5tupleIJNS5_1CILi128EEENS7_ILi112EEES8_EEELi128ENS_6half_tEfNS_4arch4Sm80ELb0ELb0ELb0ELb1ELb1ELb0ELb1ELb1EEENS1_21CollectiveEpilogueFwdINS6_IJS8_S8_S9_EEENS6_IJNS7_ILi1EEESH_SH_EEESB_SD_Li256ELb1ELb1ELb1ELb0EEENS1_36VarlenDynamicPersistentTileSchedulerILi128ELi112ELi256ELi256ELb1ELb1ELb0ELb0ELb1ELb1EEEEEEEEEvNT_6ParamsE,"a",@progbits
	.sectionflags	@""
	.align	4
.nv.constant0._ZN7cutlass13device_kernelIN5flash19enable_sm80_to_sm89INS1_16FlashAttnFwdSm80INS1_25CollectiveMainloopFwdSm80ILi8ELi1ELb1EN4cute5tupleIJNS5_1CILi128EEENS7_ILi112EEES8_EEELi128ENS_6half_tEfNS_4arch4Sm80ELb0ELb0ELb0ELb1ELb1ELb0ELb1ELb1EEENS1_21CollectiveEpilogueFwdINS6_IJS8_S8_S9_EEENS6_IJNS7_ILi1EEESH_SH_EEESB_SD_Li256ELb1ELb1ELb1ELb0EEENS1_36VarlenDynamicPersistentTileSchedulerILi128ELi112ELi256ELi256ELb1ELb1ELb0ELb0ELb1ELb1EEEEEEEEEvNT_6ParamsE:
	.zero		1608


//--------------------- .nv.constant0._ZN7cutlass13device_kernelIN5flash19enable_sm80_to_sm89INS1_16FlashAttnFwdSm80INS1_25CollectiveMainloopFwdSm80ILi8ELi1ELb1EN4cute5tupleIJNS5_1CILi128EEENS7_ILi112EEES8_EEELi128ENS_6half_tEfNS_4arch4Sm80ELb0ELb0ELb0ELb1ELb1ELb1ELb1ELb1EEENS1_21CollectiveEpilogueFwdINS6_IJS8_S8_S9_EEENS6_IJNS7_ILi1EEESH_SH_EEESB_SD_Li256ELb1ELb1ELb1ELb0EEENS1_36VarlenDynamicPersistentTileSchedulerILi128ELi112ELi256ELi256ELb1ELb1ELb0ELb0ELb1ELb1EEEEEEEEEvNT_6ParamsE --------------------------
	.section	.nv.constant0._ZN7cutlass13device_kernelIN5flash19enable_sm80_to_sm89INS1_16FlashAttnFwdSm80INS1_25CollectiveMainloopFwdSm80ILi8ELi1ELb1EN4cute5tupleIJNS5_1CILi128EEENS7_ILi112EEES8_EEELi128ENS_6half_tEfNS_4arch4Sm80ELb0ELb0ELb0ELb1ELb1ELb1ELb1ELb1EEENS1_21CollectiveEpilogueFwdINS6_IJS8_S8_S9_EEENS6_IJNS7_ILi1EEESH_SH_EEESB_SD_Li256ELb1ELb1ELb1ELb0EEENS1_36VarlenDynamicPersistentTileSchedulerILi128ELi112ELi256ELi256ELb1ELb1ELb0ELb0ELb1ELb1EEEEEEEEEvNT_6ParamsE,"a",@progbits
	.sectionflags	@""
	.align	4
.nv.constant0._ZN7cutlass13device_kernelIN5flash19enable_sm80_to_sm89INS1_16FlashAttnFwdSm80INS1_25CollectiveMainloopFwdSm80ILi8ELi1ELb1EN4cute5tupleIJNS5_1CILi128EEENS7_ILi112EEES8_EEELi128ENS_6half_tEfNS_4arch4Sm80ELb0ELb0ELb0ELb1ELb1ELb1ELb1ELb1EEENS1_21CollectiveEpilogueFwdINS6_IJS8_S8_S9_EEENS6_IJNS7_ILi1EEESH_SH_EEESB_SD_Li256ELb1ELb1ELb1ELb0EEENS1_36VarlenDynamicPersistentTileSchedulerILi128ELi112ELi256ELi256ELb1ELb1ELb0ELb0ELb1ELb1EEEEEEEEEvNT_6ParamsE:
	.zero		1608


//--------------------- .nv.constant0._ZN7cutlass13device_kernelIN5flash19enable_sm80_to_sm89INS1_16FlashAttnFwdSm80INS1_25CollectiveMainloopFwdSm80ILi4ELi1ELb0EN4cute5tupleIJNS5_1CILi128EEENS7_ILi48EEES8_EEELi128ENS_6half_tEfNS_4arch4Sm80ELb0ELb1ELb0ELb0ELb1ELb0ELb1ELb1EEENS1_21CollectiveEpilogueFwdINS6_IJS8_S8_S9_EEENS6_IJNS7_ILi1EEESH_SH_EEESB_SD_Li128ELb0ELb1ELb1ELb0EEENS1_19SingleTileSchedulerILb0ELb1ELb1ELi128EEEEEEEEEvNT_6ParamsE --------------------------
	.section	.nv.constant0._ZN7cutlass13device_kernelIN5flash19enable_sm80_to_sm89INS1_16FlashAttnFwdSm80INS1_25CollectiveMainloopFwdSm80ILi4ELi1ELb0EN4cute5tupleIJNS5_1CILi128EEENS7_ILi48EEES8_EEELi128ENS_6half_tEfNS_4arch4Sm80ELb0ELb1ELb0ELb0ELb1ELb0ELb1ELb1EEENS1_21CollectiveEpilogueFwdINS6_IJS8_S8_S9_EEENS6_IJNS7_ILi1EEESH_SH_EEESB_SD_Li128ELb0ELb1ELb1ELb0EEENS1_19SingleTileSchedulerILb0ELb1ELb1ELi128EEEEEEEEEvNT_6ParamsE,"a",@progbits
	.sectionflags	@""
	.align	4
.nv.constant0._ZN7cutlass13device_kernelIN5flash19enable_sm80_to_sm89INS1_16FlashAttnFwdSm80INS1_25CollectiveMainloopFwdSm80ILi4ELi1ELb0EN4cute5tupleIJNS5_1CILi128EEENS7_ILi48EEES8_EEELi128ENS_6half_tEfNS_4arch4Sm80ELb0ELb1ELb0ELb0ELb1ELb0ELb1ELb1EEENS1_21CollectiveEpilogueFwdINS6_IJS8_S8_S9_EEENS6_IJNS7_ILi1EEESH_SH_EEESB_SD_Li128ELb0ELb1ELb1ELb0EEENS1_19SingleTileSchedulerILb0ELb1ELb1ELi128EEEEEEEEEvNT_6ParamsE:
	.zero		1576


//--------------------- .nv.constant0._ZN7cutlass13device_kernelIN5flash19enable_sm80_to_sm89INS1_16FlashAttnFwdSm80INS1_25CollectiveMainloopFwdSm80ILi8ELi1ELb1EN4cute5tupleIJNS5_1CILi128EEENS7_ILi96EEES8_EEELi128ENS_6half_tEfNS_4arch4Sm80ELb0ELb1ELb0ELb1ELb1ELb0ELb1ELb1EEENS1_21CollectiveEpilogueFwdINS6_IJS8_S8_S9_EEENS6_IJNS7_ILi1EEESH_SH_EEESB_SD_Li256ELb1ELb1ELb1ELb0EEENS1_36VarlenDynamicPersistentTileSchedulerILi128ELi96ELi256ELi256ELb1ELb1ELb0ELb1ELb0ELb1EEEEEEEEEvNT_6ParamsE --------------------------
	.section	.nv.constant0._ZN7cutlass13device_kernelIN5flash19enable_sm80_to_sm89INS1_16FlashAttnFwdSm80INS1_25CollectiveMainloopFwdSm80ILi8ELi1ELb1EN4cute5tupleIJNS5_1CILi128EEENS7_ILi96EEES8_EEELi128ENS_6half_tEfNS_4arch4Sm80ELb0ELb1ELb0ELb1ELb1ELb0ELb1ELb1EEENS1_21CollectiveEpilogueFwdINS6_IJS8_S8_S9_EEENS6_IJNS7_ILi1EEESH_SH_EEESB_SD_Li256ELb1ELb1ELb1ELb0EEENS1_36VarlenDynamicPersistentTileSchedulerILi128ELi96ELi256ELi256ELb1ELb1ELb0ELb1ELb0ELb1EEEEEEEEEvNT_6ParamsE,"a",@progbits
	.sectionflags	@""
	.align	4
.nv.constant0._ZN7cutlass13device_kernelIN5flash19enable_sm80_to_sm89INS1_16FlashAttnFwdSm80INS1_25CollectiveMainloopFwdSm80ILi8ELi1ELb1EN4cute5tupleIJNS5_1CILi128EEENS7_ILi96EEES8_EEELi128ENS_6half_tEfNS_4arch4Sm80ELb0ELb1ELb0ELb1ELb1ELb0ELb1ELb1EEENS1_21CollectiveEpilogueFwdINS6_IJS8_S8_S9_EEENS6_IJNS7_ILi1EEESH_SH_EEESB_SD_Li256ELb1ELb1ELb1ELb0EEENS1_36VarlenDynamicPersistentTileSchedulerILi128ELi96ELi256ELi256ELb1ELb1ELb0ELb1ELb0ELb1EEEEEEEEEvNT_6ParamsE:
	.zero		1608


//--------------------- .nv.constant0._ZN7cutlass13device_kernelIN5flash19enable_sm80_to_sm89INS1_16FlashAttnFwdSm80INS1_25CollectiveMainloopFwdSm80ILi8ELi1ELb1EN4cute5tupleIJNS5_1CILi128EEENS7_ILi96EEES8_EEELi128ENS_6half_tEfNS_4arch4Sm80ELb0ELb1ELb0ELb1ELb1ELb1ELb1ELb1EEENS1_21CollectiveEpilogueFwdINS6_IJS8_S8_S9_EEENS6_IJNS7_ILi1EEESH_SH_EEESB_SD_Li256ELb1ELb1ELb1ELb0EEENS1_36VarlenDynamicPersistentTileSchedulerILi128ELi96ELi256ELi256ELb1ELb1ELb0ELb1ELb0ELb1EEEEEEEEEvNT_6ParamsE --------------------------
	.section	.nv.constant0._ZN7cutlass13device_kernelIN5flash19enable_sm80_to_sm89INS1_16FlashAttnFwdSm80INS1_25CollectiveMainloopFwdSm80ILi8ELi1ELb1EN4cute5tupleIJNS5_1CILi128EEENS7_ILi96EEES8_EEELi128ENS_6half_tEfNS_4arch4Sm80ELb0ELb1ELb0ELb1ELb1ELb1ELb1ELb1EEENS1_21CollectiveEpilogueFwdINS6_IJS8_S8_S9_EEENS6_IJNS7_ILi1EEESH_SH_EEESB_SD_Li256ELb1ELb1ELb1ELb0EEENS1_36VarlenDynamicPersistentTileSchedulerILi128ELi96ELi256ELi256ELb1ELb1ELb0ELb1ELb0ELb1EEEEEEEEEvNT_6ParamsE,"a",@progbits
	.sectionflags	@""
	.align	4
.nv.constant0._ZN7cutlass13device_kernelIN5flash19enable_sm80_to_sm89INS1_16FlashAttnFwdSm80INS1_25CollectiveMainloopFwdSm80ILi8ELi1ELb1EN4cute5tupleIJNS5_1CILi128EEENS7_ILi96EEES8_EEELi128ENS_6half_tEfNS_4arch4Sm80ELb0ELb1ELb0ELb1ELb1ELb1ELb1ELb1EEENS1_21CollectiveEpilogueFwdINS6_IJS8_S8_S9_EEENS6_IJNS7_ILi1EEESH_SH_EEESB_SD_Li256ELb1ELb1ELb1ELb0EEENS1_36VarlenDynamicPersistentTileSchedulerILi128ELi96ELi256ELi256ELb1ELb1ELb0ELb1ELb0ELb1EEEEEEEEEvNT_6ParamsE:
	.zero		1608


//--------------------- .nv.constant0._ZN7cutlass13device_kernelIN5flash19enable_sm80_to_sm89INS1_16FlashAttnFwdSm80INS1_25CollectiveMainloopFwdSm80ILi4ELi1ELb0EN4cute5tupleIJNS5_1CILi128EEENS7_ILi64EEES8_EEELi128ENS_6half_tEfNS_4arch4Sm80ELb1ELb0ELb0ELb0ELb1ELb0ELb1ELb1EEENS1_21CollectiveEpilogueFwdINS6_IJS8_S8_S9_EEENS6_IJNS7_ILi1EEESH_SH_EEESB_SD_Li128ELb0ELb1ELb1ELb0EEENS1_30DynamicPersistentTileSchedulerILi128ELi128ELb1ELb1ELb0EEEEEEEEEvNT_6ParamsE --------------------------
	.section	.nv.constant0._ZN7cutlass13device_kernelIN5flash19enable_sm80_to_sm89INS1_16FlashAttnFwdSm80INS1_25CollectiveMainloopFwdSm80ILi4ELi1ELb0EN4cute5tupleIJNS5_1CILi128EEENS7_ILi64EEES8_EEELi128ENS_6half_tEfNS_4arch4Sm80ELb1ELb0ELb0ELb0ELb1ELb0ELb1ELb1EEENS1_21CollectiveEpilogueFwdINS6_IJS8_S8_S9_EEENS6_IJNS7_ILi1EEESH_SH_EEESB_SD_Li128ELb0ELb1ELb1ELb0EEENS1_30DynamicPersistentTileSchedulerILi128ELi128ELb1ELb1ELb0EEEEEEEEEvNT_6ParamsE,"a",@progbits
	.sectionflags	@""
	.align	4
.nv.constant0._ZN7cutlass13device_kernelIN5flash19enable_sm80_to_sm89INS1_16FlashAttnFwdSm80INS1_25CollectiveMainloopFwdSm80ILi4ELi1ELb0EN4cute5tupleIJNS5_1CILi128EEENS7_ILi64EEES8_EEELi128ENS_6half_tEfNS_4arch4Sm80ELb1ELb0ELb0ELb0ELb1ELb0ELb1ELb1EEENS1_21CollectiveEpilogueFwdINS6_IJS8_S8_S9_EEENS6_IJNS7_ILi1EEESH_SH_EEESB_SD_Li128ELb0ELb1ELb1ELb0EEENS1_30DynamicPersistentTileSchedulerILi128ELi128ELb1ELb1ELb0EEEEEEEEEvNT_6ParamsE:
	.zero		1592


//--------------------- .nv.constant0._ZN7cutlass13device_kernelIN5flash19enable_sm80_to_sm89INS1_16FlashAttnFwdSm80INS1_25CollectiveMainloopFwdSm80ILi8ELi1ELb1EN4cute5tupleIJNS5_1CILi128EEENS7_ILi112EEES8_EEELi128ENS_6half_tEfNS_4arch4Sm80ELb1ELb0ELb0ELb1ELb1ELb0ELb1ELb1EEENS1_21CollectiveEpilogueFwdINS6_IJS8_S8_S9_EEENS6_IJNS7_ILi1EEESH_SH_EEESB_SD_Li256ELb1ELb1ELb1ELb0EEENS1_36VarlenDynamicPersistentTileSchedulerILi128ELi112ELi256ELi256ELb1ELb1ELb0ELb1ELb1ELb1EEEEEEEEEvNT_6ParamsE --------------------------
	.section	.nv.constant0._ZN7cutlass13device_kernelIN5flash19enable_sm80_to_sm89INS1_16FlashAttnFwdSm80INS1_25CollectiveMainloopFwdSm80ILi8ELi1ELb1EN4cute5tupleIJNS5_1CILi128EEENS7_ILi112EEES8_EEELi128ENS_6half_tEfNS_4arch4Sm80ELb1ELb0ELb0ELb1ELb1ELb0ELb1ELb1EEENS1_21CollectiveEpilogueFwdINS6_IJS8_S8_S9_EEENS6_IJNS7_ILi1EEESH_SH_EEESB_SD_Li256ELb1ELb1ELb1ELb0EEENS1_36VarlenDynamicPersistentTileSchedulerILi128ELi112ELi256ELi256ELb1ELb1ELb0ELb1ELb1ELb1EEEEEEEEEvNT_6ParamsE,"a",@progbits
	.sectionflags	@""
	.align	4
.nv.constant0._ZN7cutlass13device_kernelIN5flash19enable_sm80_to_sm89INS1_16FlashAttnFwdSm80INS1_25CollectiveMainloopFwdSm80ILi8ELi1ELb1EN4cute5tupleIJNS5_1CILi128EEENS7_ILi112EEES8_EEELi128ENS_6half_tEfNS_4arch4Sm80ELb1ELb0ELb0ELb1ELb1ELb0ELb1ELb1EEENS1_21CollectiveEpilogueFwdINS6_IJS8_S8_S9_EEENS6_IJNS7_ILi1EEESH_SH_EEESB_SD_Li256ELb1ELb1ELb1ELb0EEENS1_36VarlenDynamicPersistentTileSchedulerILi128ELi112ELi256ELi256ELb1ELb1ELb0ELb1ELb1ELb1EEEEEEEEEvNT_6ParamsE:
	.zero		1608


//--------------------- .nv.constant0._ZN7cutlass13device_kernelIN5flash19enable_sm80_to_sm89INS1_16FlashAttnFwdSm80INS1_25CollectiveMainloopFwdSm80ILi8ELi1ELb1EN4cute5tupleIJNS5_1CILi128EEENS7_ILi112EEES8_EEELi128ENS_6half_tEfNS_4arch4Sm80ELb1ELb0ELb0ELb1ELb1ELb1ELb1ELb1EEENS1_21CollectiveEpilogueFwdINS6_IJS8_S8_S9_EEENS6_IJNS7_ILi1EEESH_SH_EEESB_SD_Li256ELb1ELb1ELb1ELb0EEENS1_36VarlenDynamicPersistentTileSchedulerILi128ELi112ELi256ELi256ELb1ELb1ELb0ELb1ELb1ELb1EEEEEEEEEvNT_6ParamsE --------------------------
	.section	.nv.constant0._ZN7cutlass13device_kernelIN5flash19enable_sm80_to_sm89INS1_16FlashAttnFwdSm80INS1_25CollectiveMainloopFwdSm80ILi8ELi1ELb1EN4cute5tupleIJNS5_1CILi128EEENS7_ILi112EEES8_EEELi128ENS_6half_tEfNS_4arch4Sm80ELb1ELb0ELb0ELb1ELb1ELb1ELb1ELb1EEENS1_21CollectiveEpilogueFwdINS6_IJS8_S8_S9_EEENS6_IJNS7_ILi1EEESH_SH_EEESB_SD_Li256ELb1ELb1ELb1ELb0EEENS1_36VarlenDynamicPersistentTileSchedulerILi128ELi112ELi256ELi256ELb1ELb1ELb0ELb1ELb1ELb1EEEEEEEEEvNT_6ParamsE,"a",@progbits
	.sectionflags	@""
	.align	4
.nv.constant0._ZN7cutlass13device_kernelIN5flash19enable_sm80_to_sm89INS1_16FlashAttnFwdSm80INS1_25CollectiveMainloopFwdSm80ILi8ELi1ELb1EN4cute5tupleIJNS5_1CILi128EEENS7_ILi112EEES8_EEELi128ENS_6half_tEfNS_4arch4Sm80ELb1ELb0ELb0ELb1ELb1ELb1ELb1ELb1EEENS1_21CollectiveEpilogueFwdINS6_IJS8_S8_S9_EEENS6_IJNS7_ILi1EEESH_SH_EEESB_SD_Li256ELb1ELb1ELb1ELb0EEENS1_36VarlenDynamicPersistentTileSchedulerILi128ELi112ELi256ELi256ELb1ELb1ELb0ELb1ELb1ELb1EEEEEEEEEvNT_6ParamsE:
	.zero		1608


//--------------------- SYMBOLS --------------------------

	.type		.nv.reservedSmem.offset0,@object
	.size		.nv.reservedSmem.offset0,0x4
